//
// Generated by NVIDIA NVVM Compiler
//
// Compiler Build ID: CL-36424714
// Cuda compilation tools, release 13.0, V13.0.88
// Based on NVVM 20.0.0
//

.version 9.0
.target sm_100
.address_size 64

	// .globl	_Z19GDFTgen_grid_kernelPdS_S_S_ii

.visible .entry _Z19GDFTgen_grid_kernelPdS_S_S_ii(
	.param .u64 .ptr .align 1 _Z19GDFTgen_grid_kernelPdS_S_S_ii_param_0,
	.param .u64 .ptr .align 1 _Z19GDFTgen_grid_kernelPdS_S_S_ii_param_1,
	.param .u64 .ptr .align 1 _Z19GDFTgen_grid_kernelPdS_S_S_ii_param_2,
	.param .u64 .ptr .align 1 _Z19GDFTgen_grid_kernelPdS_S_S_ii_param_3,
	.param .u32 _Z19GDFTgen_grid_kernelPdS_S_S_ii_param_4,
	.param .u32 _Z19GDFTgen_grid_kernelPdS_S_S_ii_param_5
)
{
	.reg .pred 	%p<12>;
	.reg .b32 	%r<45>;
	.reg .b64 	%rd<24>;
	.reg .b64 	%fd<135>;

	ld.param.u64 	%rd5, [_Z19GDFTgen_grid_kernelPdS_S_S_ii_param_1];
	ld.param.u32 	%r14, [_Z19GDFTgen_grid_kernelPdS_S_S_ii_param_4];
	mov.u32 	%r16, %ctaid.x;
	mov.u32 	%r17, %ntid.x;
	mov.u32 	%r18, %tid.x;
	mad.lo.s32 	%r1, %r16, %r17, %r18;
	setp.ge.s32 	%p1, %r1, %r14;
	@%p1 bra 	$L__BB0_8;
	ld.param.u32 	%r38, [_Z19GDFTgen_grid_kernelPdS_S_S_ii_param_5];
	cvta.to.global.u64 	%rd8, %rd5;
	mul.lo.s32 	%r19, %r1, 3;
	mul.wide.s32 	%rd9, %r19, 8;
	add.s64 	%rd10, %rd8, %rd9;
	ld.global.f64 	%fd1, [%rd10];
	ld.global.f64 	%fd2, [%rd10+8];
	ld.global.f64 	%fd3, [%rd10+16];
	setp.lt.s32 	%p2, %r38, 1;
	@%p2 bra 	$L__BB0_8;
	mov.f64 	%fd12, 0d7FF0000000000000;
	{
	.reg .b32 %temp; 
	mov.b64 	{%temp, %r2}, %fd12;
	}
	mov.b32 	%r41, 0;
$L__BB0_3:
	ld.param.u32 	%r39, [_Z19GDFTgen_grid_kernelPdS_S_S_ii_param_5];
	ld.param.u64 	%rd21, [_Z19GDFTgen_grid_kernelPdS_S_S_ii_param_2];
	neg.s32 	%r44, %r39;
	cvta.to.global.u64 	%rd11, %rd21;
	add.s64 	%rd23, %rd11, 8;
	mul.lo.s32 	%r21, %r41, 3;
	mul.wide.u32 	%rd12, %r21, 8;
	add.s64 	%rd13, %rd11, %rd12;
	ld.global.f64 	%fd4, [%rd13];
	ld.global.f64 	%fd5, [%rd13+8];
	ld.global.f64 	%fd6, [%rd13+16];
	sub.f64 	%fd14, %fd1, %fd4;
	sub.f64 	%fd15, %fd2, %fd5;
	sub.f64 	%fd16, %fd3, %fd6;
	abs.f64 	%fd17, %fd14;
	abs.f64 	%fd18, %fd15;
	abs.f64 	%fd19, %fd16;
	add.f64 	%fd20, %fd17, %fd18;
	add.f64 	%fd21, %fd20, %fd19;
	min.f64 	%fd22, %fd17, %fd18;
	max.f64 	%fd23, %fd17, %fd18;
	min.f64 	%fd24, %fd23, %fd19;
	max.f64 	%fd25, %fd23, %fd19;
	{
	.reg .b32 %temp; 
	mov.b64 	{%temp, %r22}, %fd25;
	}
	and.b32  	%r23, %r22, -4194304;
	xor.b32  	%r24, %r23, 2144337920;
	mov.b32 	%r25, 0;
	mov.b64 	%fd26, {%r25, %r24};
	mul.f64 	%fd27, %fd24, %fd26;
	mul.f64 	%fd28, %fd22, %fd26;
	mul.f64 	%fd29, %fd25, %fd26;
	mul.f64 	%fd30, %fd27, %fd27;
	fma.rn.f64 	%fd31, %fd28, %fd28, %fd30;
	fma.rn.f64 	%fd32, %fd29, %fd29, %fd31;
	min.f64 	%fd33, %fd32, 0d7FEFFFFFFFFFFFFF;
	rsqrt.approx.ftz.f64 	%fd34, %fd33;
	mul.rn.f64 	%fd35, %fd34, %fd34;
	neg.f64 	%fd36, %fd35;
	fma.rn.f64 	%fd37, %fd33, %fd36, 0d3FF0000000000000;
	fma.rn.f64 	%fd38, %fd37, 0d3FD8000000000000, 0d3FE0000000000000;
	mul.rn.f64 	%fd39, %fd37, %fd34;
	fma.rn.f64 	%fd40, %fd38, %fd39, %fd34;
	mul.f64 	%fd41, %fd32, %fd40;
	or.b32  	%r26, %r23, 1048576;
	mov.b64 	%fd42, {%r25, %r26};
	mul.f64 	%fd43, %fd42, %fd41;
	setp.gt.f64 	%p3, %fd21, %fd25;
	selp.f64 	%fd44, %fd43, %fd21, %p3;
	setp.lt.u32 	%p4, %r22, %r2;
	selp.f64 	%fd7, %fd44, %fd25, %p4;
	mul.lo.s32 	%r43, %r41, %r39;
	neg.s32 	%r42, %r41;
	mov.f64 	%fd133, 0d4000000000000000;
$L__BB0_4:
	setp.eq.s32 	%p5, %r42, 0;
	mov.f64 	%fd134, 0d0000000000000000;
	@%p5 bra 	$L__BB0_6;
	ld.global.f64 	%fd46, [%rd23+-8];
	ld.global.f64 	%fd47, [%rd23];
	ld.global.f64 	%fd48, [%rd23+8];
	sub.f64 	%fd49, %fd1, %fd46;
	abs.f64 	%fd50, %fd49;
	sub.f64 	%fd51, %fd2, %fd47;
	abs.f64 	%fd52, %fd51;
	sub.f64 	%fd53, %fd3, %fd48;
	abs.f64 	%fd54, %fd53;
	add.f64 	%fd55, %fd50, %fd52;
	add.f64 	%fd56, %fd55, %fd54;
	max.f64 	%fd57, %fd50, %fd52;
	max.f64 	%fd58, %fd57, %fd54;
	{
	.reg .b32 %temp; 
	mov.b64 	{%temp, %r27}, %fd58;
	}
	and.b32  	%r28, %r27, -4194304;
	xor.b32  	%r29, %r28, 2144337920;
	mov.b32 	%r30, 0;
	mov.b64 	%fd59, {%r30, %r29};
	min.f64 	%fd60, %fd57, %fd54;
	mul.f64 	%fd61, %fd60, %fd59;
	min.f64 	%fd62, %fd50, %fd52;
	mul.f64 	%fd63, %fd62, %fd59;
	mul.f64 	%fd64, %fd58, %fd59;
	mul.f64 	%fd65, %fd61, %fd61;
	fma.rn.f64 	%fd66, %fd63, %fd63, %fd65;
	fma.rn.f64 	%fd67, %fd64, %fd64, %fd66;
	min.f64 	%fd68, %fd67, 0d7FEFFFFFFFFFFFFF;
	rsqrt.approx.ftz.f64 	%fd69, %fd68;
	mul.rn.f64 	%fd70, %fd69, %fd69;
	neg.f64 	%fd71, %fd70;
	fma.rn.f64 	%fd72, %fd68, %fd71, 0d3FF0000000000000;
	sub.f64 	%fd73, %fd4, %fd46;
	abs.f64 	%fd74, %fd73;
	sub.f64 	%fd75, %fd5, %fd47;
	abs.f64 	%fd76, %fd75;
	sub.f64 	%fd77, %fd6, %fd48;
	abs.f64 	%fd78, %fd77;
	add.f64 	%fd79, %fd74, %fd76;
	add.f64 	%fd80, %fd79, %fd78;
	max.f64 	%fd81, %fd74, %fd76;
	max.f64 	%fd82, %fd81, %fd78;
	{
	.reg .b32 %temp; 
	mov.b64 	{%temp, %r31}, %fd82;
	}
	and.b32  	%r32, %r31, -4194304;
	xor.b32  	%r33, %r32, 2144337920;
	mov.b64 	%fd83, {%r30, %r33};
	min.f64 	%fd84, %fd81, %fd78;
	mul.f64 	%fd85, %fd84, %fd83;
	min.f64 	%fd86, %fd74, %fd76;
	mul.f64 	%fd87, %fd86, %fd83;
	mul.f64 	%fd88, %fd82, %fd83;
	mul.f64 	%fd89, %fd85, %fd85;
	fma.rn.f64 	%fd90, %fd87, %fd87, %fd89;
	fma.rn.f64 	%fd91, %fd88, %fd88, %fd90;
	min.f64 	%fd92, %fd91, 0d7FEFFFFFFFFFFFFF;
	rsqrt.approx.ftz.f64 	%fd93, %fd92;
	mul.rn.f64 	%fd94, %fd93, %fd93;
	neg.f64 	%fd95, %fd94;
	fma.rn.f64 	%fd96, %fd92, %fd95, 0d3FF0000000000000;
	setp.lt.u32 	%p6, %r27, %r2;
	setp.gt.f64 	%p7, %fd56, %fd58;
	or.b32  	%r34, %r28, 1048576;
	mov.b64 	%fd97, {%r30, %r34};
	mul.rn.f64 	%fd98, %fd72, %fd69;
	fma.rn.f64 	%fd99, %fd72, 0d3FD8000000000000, 0d3FE0000000000000;
	fma.rn.f64 	%fd100, %fd99, %fd98, %fd69;
	mul.f64 	%fd101, %fd67, %fd100;
	mul.f64 	%fd102, %fd97, %fd101;
	selp.f64 	%fd103, %fd102, %fd56, %p7;
	selp.f64 	%fd104, %fd103, %fd58, %p6;
	sub.f64 	%fd105, %fd7, %fd104;
	setp.lt.u32 	%p8, %r31, %r2;
	setp.gt.f64 	%p9, %fd80, %fd82;
	or.b32  	%r35, %r32, 1048576;
	mov.b64 	%fd106, {%r30, %r35};
	mul.rn.f64 	%fd107, %fd96, %fd93;
	fma.rn.f64 	%fd108, %fd96, 0d3FD8000000000000, 0d3FE0000000000000;
	fma.rn.f64 	%fd109, %fd108, %fd107, %fd93;
	mul.f64 	%fd110, %fd91, %fd109;
	mul.f64 	%fd111, %fd106, %fd110;
	selp.f64 	%fd112, %fd111, %fd80, %p9;
	selp.f64 	%fd113, %fd112, %fd82, %p8;
	div.rn.f64 	%fd134, %fd105, %fd113;
$L__BB0_6:
	ld.param.u64 	%rd22, [_Z19GDFTgen_grid_kernelPdS_S_S_ii_param_3];
	fma.rn.f64 	%fd114, %fd134, %fd134, 0dBFF0000000000000;
	cvta.to.global.u64 	%rd14, %rd22;
	mul.wide.u32 	%rd15, %r43, 8;
	add.s64 	%rd16, %rd14, %rd15;
	ld.global.f64 	%fd115, [%rd16];
	fma.rn.f64 	%fd116, %fd115, %fd114, %fd134;
	mul.f64 	%fd117, %fd116, %fd116;
	mov.f64 	%fd118, 0d4008000000000000;
	sub.f64 	%fd119, %fd118, %fd117;
	mul.f64 	%fd120, %fd116, %fd119;
	mul.f64 	%fd121, %fd120, 0d3FE0000000000000;
	mul.f64 	%fd122, %fd121, %fd121;
	sub.f64 	%fd123, %fd118, %fd122;
	mul.f64 	%fd124, %fd121, %fd123;
	mul.f64 	%fd125, %fd124, 0d3FE0000000000000;
	mul.f64 	%fd126, %fd125, %fd125;
	sub.f64 	%fd127, %fd118, %fd126;
	mul.f64 	%fd128, %fd125, %fd127;
	mul.f64 	%fd129, %fd128, 0d3FE0000000000000;
	mov.f64 	%fd130, 0d3FF0000000000000;
	sub.f64 	%fd131, %fd130, %fd129;
	mul.f64 	%fd132, %fd131, 0d3FE0000000000000;
	mul.f64 	%fd133, %fd133, %fd132;
	add.s32 	%r44, %r44, 1;
	setp.ne.s32 	%p10, %r44, 0;
	add.s32 	%r43, %r43, 1;
	add.s32 	%r42, %r42, 1;
	add.s64 	%rd23, %rd23, 24;
	@%p10 bra 	$L__BB0_4;
	ld.param.u32 	%r40, [_Z19GDFTgen_grid_kernelPdS_S_S_ii_param_5];
	ld.param.u32 	%r37, [_Z19GDFTgen_grid_kernelPdS_S_S_ii_param_4];
	ld.param.u64 	%rd20, [_Z19GDFTgen_grid_kernelPdS_S_S_ii_param_0];
	mad.lo.s32 	%r36, %r41, %r37, %r1;
	cvta.to.global.u64 	%rd17, %rd20;
	mul.wide.s32 	%rd18, %r36, 8;
	add.s64 	%rd19, %rd17, %rd18;
	st.global.f64 	[%rd19], %fd133;
	add.s32 	%r41, %r41, 1;
	setp.ne.s32 	%p11, %r41, %r40;
	@%p11 bra 	$L__BB0_3;
$L__BB0_8:
	ret;

}


// ===== COMPILED SASS (sm_100) =====

	.target	sm_100

	.elftype	@"ET_EXEC"


//--------------------- .note.nv.tkinfo           --------------------------
	.section	.note.nv.tkinfo,"",@"SHT_NOTE"
	.sectionflags	@"SHF_NOTE_NV_TKINFO"
	.tkinfo
        /*0018*/ 	.word	0x00000002
        /*0030*/ 	.string	""
        /*0030*/ 	.string	"ptxas"
        /*0030*/ 	.string	"Cuda compilation tools, release 13.0, V13.0.88"
        /*0030*/ 	.string	"Build cuda_13.0.r13.0/compiler.36424714_0"
        /*0030*/ 	.string	"-arch sm_100 -m 64 "



//--------------------- .note.nv.cuinfo           --------------------------
	.section	.note.nv.cuinfo,"",@"SHT_NOTE"
	.sectionflags	@"SHF_NOTE_NV_CUINFO"
        /*0018*/ 	.short	0x0002
        /*001a*/ 	.short	0x0064
        /*001c*/ 	.short	0x0082
	.zero		2


//--------------------- .nv.info                  --------------------------
	.section	.nv.info,"",@"SHT_CUDA_INFO"
	.align	4


	//----- nvinfo : EIATTR_REGCOUNT
	.align		4
        /*0000*/ 	.byte	0x04, 0x2f
        /*0002*/ 	.short	(.L_1 - .L_0)
	.align		4
.L_0:
        /*0004*/ 	.word	index@(_Z19GDFTgen_grid_kernelPdS_S_S_ii)
        /*0008*/ 	.word	0x00000030


	//----- nvinfo : EIATTR_FRAME_SIZE
	.align		4
.L_1:
        /*000c*/ 	.byte	0x04, 0x11
        /*000e*/ 	.short	(.L_3 - .L_2)
	.align		4
.L_2:
        /*0010*/ 	.word	index@($__internal_0_$__cuda_sm20_div_rn_f64_full)
        /*0014*/ 	.word	0x00000000


	//----- nvinfo : EIATTR_FRAME_SIZE
	.align		4
.L_3:
        /*0018*/ 	.byte	0x04, 0x11
        /*001a*/ 	.short	(.L_5 - .L_4)
	.align		4
.L_4:
        /*001c*/ 	.word	index@(_Z19GDFTgen_grid_kernelPdS_S_S_ii)
        /*0020*/ 	.word	0x00000000


	//----- nvinfo : EIATTR_MIN_STACK_SIZE
	.align		4
.L_5:
        /*0024*/ 	.byte	0x04, 0x12
        /*0026*/ 	.short	(.L_7 - .L_6)
	.align		4
.L_6:
        /*0028*/ 	.word	index@(_Z19GDFTgen_grid_kernelPdS_S_S_ii)
        /*002c*/ 	.word	0x00000000
.L_7:


//--------------------- .nv.compat                --------------------------
	.section	.nv.compat,"",@"SHT_CUDA_COMPAT_INFO"
	.align	4
        /*0000*/ 	.byte	0x02, 0x09, 0x00, 0x00, 0x02, 0x02, 0x01, 0x00, 0x02, 0x05, 0x05, 0x00, 0x03, 0x07, 0x01, 0x01
        /*0010*/ 	.byte	0x02, 0x03, 0x00, 0x00, 0x02, 0x06, 0x01, 0x00, 0x04, 0x0b, 0x08, 0x00, 0x01, 0x00, 0x00, 0x00
        /*0020*/ 	.byte	0x00, 0x00, 0x00, 0x00


//--------------------- .nv.info._Z19GDFTgen_grid_kernelPdS_S_S_ii --------------------------
	.section	.nv.info._Z19GDFTgen_grid_kernelPdS_S_S_ii,"",@"SHT_CUDA_INFO"
	.sectionflags	@""
	.align	4


	//----- nvinfo : EIATTR_CUDA_API_VERSION
	.align		4
        /*0000*/ 	.byte	0x04, 0x37
        /*0002*/ 	.short	(.L_9 - .L_8)
.L_8:
        /*0004*/ 	.word	0x00000082


	//----- nvinfo : EIATTR_KPARAM_INFO
	.align		4
.L_9:
        /*0008*/ 	.byte	0x04, 0x17
        /*000a*/ 	.short	(.L_11 - .L_10)
.L_10:
        /*000c*/ 	.word	0x00000000
        /*0010*/ 	.short	0x0005
        /*0012*/ 	.short	0x0024
        /*0014*/ 	.byte	0x00, 0xf0, 0x11, 0x00


	//----- nvinfo : EIATTR_KPARAM_INFO
	.align		4
.L_11:
        /*0018*/ 	.byte	0x04, 0x17
        /*001a*/ 	.short	(.L_13 - .L_12)
.L_12:
        /*001c*/ 	.word	0x00000000
        /*0020*/ 	.short	0x0004
        /*0022*/ 	.short	0x0020
        /*0024*/ 	.byte	0x00, 0xf0, 0x11, 0x00


	//----- nvinfo : EIATTR_KPARAM_INFO
	.align		4
.L_13:
        /*0028*/ 	.byte	0x04, 0x17
        /*002a*/ 	.short	(.L_15 - .L_14)
.L_14:
        /*002c*/ 	.word	0x00000000
        /*0030*/ 	.short	0x0003
        /*0032*/ 	.short	0x0018
        /*0034*/ 	.byte	0x00, 0xf5, 0x21, 0x00


	//----- nvinfo : EIATTR_KPARAM_INFO
	.align		4
.L_15:
        /*0038*/ 	.byte	0x04, 0x17
        /*003a*/ 	.short	(.L_17 - .L_16)
.L_16:
        /*003c*/ 	.word	0x00000000
        /*0040*/ 	.short	0x0002
        /*0042*/ 	.short	0x0010
        /*0044*/ 	.byte	0x00, 0xf5, 0x21, 0x00


	//----- nvinfo : EIATTR_KPARAM_INFO
	.align		4
.L_17:
        /*0048*/ 	.byte	0x04, 0x17
        /*004a*/ 	.short	(.L_19 - .L_18)
.L_18:
        /*004c*/ 	.word	0x00000000
        /*0050*/ 	.short	0x0001
        /*0052*/ 	.short	0x0008
        /*0054*/ 	.byte	0x00, 0xf5, 0x21, 0x00


	//----- nvinfo : EIATTR_KPARAM_INFO
	.align		4
.L_19:
        /*0058*/ 	.byte	0x04, 0x17
        /*005a*/ 	.short	(.L_21 - .L_20)
.L_20:
        /*005c*/ 	.word	0x00000000
        /*0060*/ 	.short	0x0000
        /*0062*/ 	.short	0x0000
        /*0064*/ 	.byte	0x00, 0xf5, 0x21, 0x00


	//----- nvinfo : EIATTR_SPARSE_MMA_MASK
	.align		4
.L_21:
        /*0068*/ 	.byte	0x03, 0x50
        /*006a*/ 	.short	0x0000


	//----- nvinfo : EIATTR_MAXREG_COUNT
	.align		4
        /*006c*/ 	.byte	0x03, 0x1b
        /*006e*/ 	.short	0x00ff


	//----- nvinfo : EIATTR_MERCURY_ISA_VERSION
	.align		4
        /*0070*/ 	.byte	0x03, 0x5f
        /*0072*/ 	.short	0x0101


	//----- nvinfo : EIATTR_VRC_CTA_INIT_COUNT
	.align		4
        /*0074*/ 	.byte	0x02, 0x4a
	.zero		1
	.zero		1


	//----- nvinfo : EIATTR_EXIT_INSTR_OFFSETS
	.align		4
        /*0078*/ 	.byte	0x04, 0x1c
        /*007a*/ 	.short	(.L_23 - .L_22)


	//   ....[0]....
.L_22:
        /*007c*/ 	.word	0x00000070


	//   ....[1]....
        /*0080*/ 	.word	0x000000b0


	//   ....[2]....
        /*0084*/ 	.word	0x000013a0


	//----- nvinfo : EIATTR_CRS_STACK_SIZE
	.align		4
.L_23:
        /*0088*/ 	.byte	0x04, 0x1e
        /*008a*/ 	.short	(.L_25 - .L_24)
.L_24:
        /*008c*/ 	.word	0x00000000


	//----- nvinfo : EIATTR_CBANK_PARAM_SIZE
	.align		4
.L_25:
        /*0090*/ 	.byte	0x03, 0x19
        /*0092*/ 	.short	0x0028


	//----- nvinfo : EIATTR_PARAM_CBANK
	.align		4
        /*0094*/ 	.byte	0x04, 0x0a
        /*0096*/ 	.short	(.L_27 - .L_26)
	.align		4
.L_26:
        /*0098*/ 	.word	index@(.nv.constant0._Z19GDFTgen_grid_kernelPdS_S_S_ii)
        /*009c*/ 	.short	0x0380
        /*009e*/ 	.short	0x0028


	//----- nvinfo : EIATTR_SW_WAR
	.align		4
.L_27:
        /*00a0*/ 	.byte	0x04, 0x36
        /*00a2*/ 	.short	(.L_29 - .L_28)
.L_28:
        /*00a4*/ 	.word	0x00000008
.L_29:


//--------------------- .nv.callgraph             --------------------------
	.section	.nv.callgraph,"",@"SHT_CUDA_CALLGRAPH"
	.align	4
	.sectionentsize	8
	.align		4
        /*0000*/ 	.word	0x00000000
	.align		4
        /*0004*/ 	.word	0xffffffff
	.align		4
        /*0008*/ 	.word	0x00000000
	.align		4
        /*000c*/ 	.word	0xfffffffe
	.align		4
        /*0010*/ 	.word	0x00000000
	.align		4
        /*0014*/ 	.word	0xfffffffd
	.align		4
        /*0018*/ 	.word	0x00000000
	.align		4
        /*001c*/ 	.word	0xfffffffc


//--------------------- .text._Z19GDFTgen_grid_kernelPdS_S_S_ii --------------------------
	.section	.text._Z19GDFTgen_grid_kernelPdS_S_S_ii,"ax",@progbits
	.align	128
        .global         _Z19GDFTgen_grid_kernelPdS_S_S_ii
        .type           _Z19GDFTgen_grid_kernelPdS_S_S_ii,@function
        .size           _Z19GDFTgen_grid_kernelPdS_S_S_ii,(.L_x_10 - _Z19GDFTgen_grid_kernelPdS_S_S_ii)
        .other          _Z19GDFTgen_grid_kernelPdS_S_S_ii,@"STO_CUDA_ENTRY STV_DEFAULT"
_Z19GDFTgen_grid_kernelPdS_S_S_ii:
.text._Z19GDFTgen_grid_kernelPdS_S_S_ii:
[----:B------:R-:W-:Y:S01]  /*0000*/  LDC R1, c[0x0][0x37c] ;  /* 0x0000df00ff017b82 */ /* 0x000fe20000000800 */
[----:B------:R-:W0:Y:S07]  /*0010*/  S2R R3, SR_TID.X ;  /* 0x0000000000037919 */ /* 0x000e2e0000002100 */
[----:B------:R-:W0:Y:S01]  /*0020*/  S2UR UR4, SR_CTAID.X ;  /* 0x00000000000479c3 */ /* 0x000e220000002500 */
[----:B------:R-:W1:Y:S07]  /*0030*/  LDCU UR5, c[0x0][0x3a0] ;  /* 0x00007400ff0577ac */ /* 0x000e6e0008000800 */
[----:B------:R-:W0:Y:S02]  /*0040*/  LDC R0, c[0x0][0x360] ;  /* 0x0000d800ff007b82 */ /* 0x000e240000000800 */
[----:B0-----:R-:W-:-:S05]  /*0050*/  IMAD R0, R0, UR4, R3 ;  /* 0x0000000400007c24 */ /* 0x001fca000f8e0203 */
[----:B-1----:R-:W-:-:S13]  /*0060*/  ISETP.GE.AND P0, PT, R0, UR5, PT ;  /* 0x0000000500007c0c */ /* 0x002fda000bf06270 */
[----:B------:R-:W-:Y:S05]  /*0070*/  @P0 EXIT ;  /* 0x000000000000094d */ /* 0x000fea0003800000 */
[----:B------:R-:W0:Y:S08]  /*0080*/  LDC R2, c[0x0][0x3a4] ;  /* 0x0000e900ff027b82 */ /* 0x000e300000000800 */
[----:B------:R-:W1:Y:S01]  /*0090*/  LDC.64 R4, c[0x0][0x388] ;  /* 0x0000e200ff047b82 */ /* 0x000e620000000a00 */
[----:B0-----:R-:W-:-:S13]  /*00a0*/  ISETP.GE.AND P0, PT, R2, 0x1, PT ;  /* 0x000000010200780c */ /* 0x001fda0003f06270 */
[----:B-1----:R-:W-:Y:S05]  /*00b0*/  @!P0 EXIT ;  /* 0x000000000000894d */ /* 0x002fea0003800000 */
[----:B------:R-:W0:Y:S01]  /*00c0*/  LDCU.64 UR8, c[0x0][0x358] ;  /* 0x00006b00ff0877ac */ /* 0x000e220008000a00 */
[----:B------:R-:W-:-:S04]  /*00d0*/  IMAD R3, R0, 0x3, RZ ;  /* 0x0000000300037824 */ /* 0x000fc800078e02ff */
[----:B------:R-:W-:-:S05]  /*00e0*/  IMAD.WIDE R4, R3, 0x8, R4 ;  /* 0x0000000803047825 */ /* 0x000fca00078e0204 */
[----:B0-----:R0:W5:Y:S04]  /*00f0*/  LDG.E.64 R6, desc[UR8][R4.64] ;  /* 0x0000000804067981 */ /* 0x001168000c1e1b00 */
[----:B------:R0:W5:Y:S04]  /*0100*/  LDG.E.64 R8, desc[UR8][R4.64+0x8] ;  /* 0x0000080804087981 */ /* 0x000168000c1e1b00 */
[----:B------:R0:W5:Y:S01]  /*0110*/  LDG.E.64 R10, desc[UR8][R4.64+0x10] ;  /* 0x00001008040a7981 */ /* 0x000162000c1e1b00 */
[----:B------:R-:W-:-:S07]  /*0120*/  IMAD.MOV.U32 R3, RZ, RZ, RZ ;  /* 0x000000ffff037224 */ /* 0x000fce00078e00ff */
.L_x_3:
[----:B01----:R-:W0:Y:S01]  /*0130*/  LDC.64 R4, c[0x0][0x390] ;  /* 0x0000e400ff047b82 */ /* 0x003e220000000a00 */
[----:B------:R-:W-:-:S04]  /*0140*/  IMAD R13, R3, 0x3, RZ ;  /* 0x00000003030d7824 */ /* 0x000fc800078e02ff */
[----:B0-----:R-:W-:-:S05]  /*0150*/  IMAD.WIDE.U32 R4, R13, 0x8, R4 ;  /* 0x000000080d047825 */ /* 0x001fca00078e0004 */
[----:B------:R-:W2:Y:S04]  /*0160*/  LDG.E.64 R12, desc[UR8][R4.64] ;  /* 0x00000008040c7981 */ /* 0x000ea8000c1e1b00 */
[----:B------:R-:W3:Y:S04]  /*0170*/  LDG.E.64 R14, desc[UR8][R4.64+0x8] ;  /* 0x00000808040e7981 */ /* 0x000ee8000c1e1b00 */
[----:B------:R-:W4:Y:S01]  /*0180*/  LDG.E.64 R16, desc[UR8][R4.64+0x10] ;  /* 0x0000100804107981 */ /* 0x000f22000c1e1b00 */
[----:B------:R-:W-:Y:S01]  /*0190*/  UMOV UR4, 0xffffffff ;  /* 0xffffffff00047882 */ /* 0x000fe20000000000 */
[----:B------:R-:W-:Y:S01]  /*01a0*/  UMOV UR5, 0x7fefffff ;  /* 0x7fefffff00057882 */ /* 0x000fe20000000000 */
[----:B------:R-:W-:Y:S01]  /*01b0*/  IMAD.MOV.U32 R32, RZ, RZ, 0x0 ;  /* 0x00000000ff207424 */ /* 0x000fe200078e00ff */
[----:B------:R-:W-:Y:S01]  /*01c0*/  UMOV UR6, UR5 ;  /* 0x0000000500067c82 */ /* 0x000fe20008000000 */
[----:B--2--5:R-:W-:-:S02]  /*01d0*/  DADD R22, R6, -R12 ;  /* 0x0000000006167229 */ /* 0x024fc4000000080c */
[----:B---3--:R-:W-:Y:S02]  /*01e0*/  DADD R20, R8, -R14 ;  /* 0x0000000008147229 */ /* 0x008fe4000000080e */
[----:B----4-:R-:W-:-:S06]  /*01f0*/  DADD R18, R10, -R16 ;  /* 0x000000000a127229 */ /* 0x010fcc0000000810 */
[----:B------:R-:W-:Y:S01]  /*0200*/  IMAD.MOV.U32 R2, RZ, RZ, R23 ;  /* 0x000000ffff027224 */ /* 0x000fe200078e0017 */
[----:B------:R-:W-:Y:S01]  /*0210*/  DSETP.MAX.AND P0, P1, |R22|, |R20|, PT ;  /* 0x400000141600722a */ /* 0x000fe2000390f200 */
[----:B------:R-:W-:Y:S02]  /*0220*/  IMAD.MOV.U32 R27, RZ, RZ, R21 ;  /* 0x000000ffff1b7224 */ /* 0x000fe400078e0015 */
[--C-:B------:R-:W-:Y:S02]  /*0230*/  IMAD.MOV.U32 R25, RZ, RZ, R20.reuse ;  /* 0x000000ffff197224 */ /* 0x100fe400078e0014 */
[----:B------:R-:W-:Y:S01]  /*0240*/  IMAD.MOV.U32 R5, RZ, RZ, R20 ;  /* 0x000000ffff057224 */ /* 0x000fe200078e0014 */
[----:B------:R-:W-:Y:S01]  /*0250*/  FSEL R29, |R2|, |R27|, P0 ;  /* 0x4000001b021d7208 */ /* 0x000fe20000000200 */
[----:B------:R-:W-:Y:S02]  /*0260*/  IMAD.MOV.U32 R2, RZ, RZ, R22 ;  /* 0x000000ffff027224 */ /* 0x000fe400078e0016 */
[----:B------:R-:W-:-:S02]  /*0270*/  IMAD.MOV.U32 R4, RZ, RZ, R19 ;  /* 0x000000ffff047224 */ /* 0x000fc400078e0013 */
[----:B------:R-:W-:Y:S01]  /*0280*/  IMAD.MOV.U32 R30, RZ, RZ, R21 ;  /* 0x000000ffff1e7224 */ /* 0x000fe200078e0015 */
[C---:B------:R-:W-:Y:S02]  /*0290*/  SEL R26, R2.reuse, R25, P0 ;  /* 0x00000019021a7207 */ /* 0x040fe40000000000 */
[----:B------:R-:W-:Y:S01]  /*02a0*/  @P1 LOP3.LUT R29, R27, 0x80000, RZ, 0xfc, !PT ;  /* 0x000800001b1d1812 */ /* 0x000fe200078efcff */
[C-C-:B------:R-:W-:Y:S02]  /*02b0*/  DSETP.MIN.AND P0, P1, |R22|.reuse, |R20|.reuse, PT ;  /* 0x400000141600722a */ /* 0x140fe40003900200 */
[----:B------:R-:W-:Y:S02]  /*02c0*/  DADD R20, |R22|, |R20| ;  /* 0x0000000016147229 */ /* 0x000fe40000000614 */
[----:B------:R-:W-:Y:S02]  /*02d0*/  IMAD.MOV.U32 R27, RZ, RZ, R29 ;  /* 0x000000ffff1b7224 */ /* 0x000fe400078e001d */
[----:B------:R-:W-:Y:S01]  /*02e0*/  SEL R24, R2, R5, P0 ;  /* 0x0000000502187207 */ /* 0x000fe20000000000 */
[----:B------:R-:W-:-:S02]  /*02f0*/  IMAD.MOV.U32 R2, RZ, RZ, R18 ;  /* 0x000000ffff027224 */ /* 0x000fc400078e0012 */
[--C-:B------:R-:W-:Y:S01]  /*0300*/  IMAD.MOV.U32 R25, RZ, RZ, R27.reuse ;  /* 0x000000ffff197224 */ /* 0x100fe200078e001b */
[C-C-:B------:R-:W-:Y:S01]  /*0310*/  DSETP.MAX.AND P4, P5, |R18|.reuse, R26.reuse, PT ;  /* 0x0000001a1200722a */ /* 0x140fe20003d8f200 */
[----:B------:R-:W-:Y:S01]  /*0320*/  IMAD.MOV.U32 R5, RZ, RZ, R26 ;  /* 0x000000ffff057224 */ /* 0x000fe200078e001a */
[C---:B------:R-:W-:Y:S01]  /*0330*/  DSETP.MIN.AND P2, P3, |R18|.reuse, R26, PT ;  /* 0x0000001a1200722a */ /* 0x040fe20003b40200 */
[----:B------:R-:W-:Y:S01]  /*0340*/  IMAD.MOV.U32 R29, RZ, RZ, R27 ;  /* 0x000000ffff1d7224 */ /* 0x000fe200078e001b */
[----:B------:R-:W-:Y:S01]  /*0350*/  DADD R20, |R18|, R20 ;  /* 0x0000000012147229 */ /* 0x000fe20000000214 */
[----:B------:R-:W-:Y:S01]  /*0360*/  IMAD.MOV.U32 R22, RZ, RZ, RZ ;  /* 0x000000ffff167224 */ /* 0x000fe200078e00ff */
[----:B------:R-:W-:Y:S02]  /*0370*/  FSEL R33, |R4|, R25, P4 ;  /* 0x0000001904217208 */ /* 0x000fe40002000200 */
[----:B------:R-:W-:Y:S01]  /*0380*/  SEL R4, R2, R5, P4 ;  /* 0x0000000502047207 */ /* 0x000fe20002000000 */
[----:B------:R-:W-:-:S05]  /*0390*/  IMAD.MOV.U32 R2, RZ, RZ, R19 ;  /* 0x000000ffff027224 */ /* 0x000fca00078e0013 */
[----:B------:R-:W-:Y:S01]  /*03a0*/  @P5 LOP3.LUT R33, R25, 0x80000, RZ, 0xfc, !PT ;  /* 0x0008000019215812 */ /* 0x000fe200078efcff */
[----:B------:R-:W-:Y:S01]  /*03b0*/  IMAD.MOV.U32 R25, RZ, RZ, R18 ;  /* 0x000000ffff197224 */ /* 0x000fe200078e0012 */
[----:B------:R-:W-:Y:S02]  /*03c0*/  FSEL R31, |R2|, R29, P2 ;  /* 0x0000001d021f7208 */ /* 0x000fe40001000200 */
[----:B------:R-:W-:Y:S01]  /*03d0*/  @P3 LOP3.LUT R31, R29, 0x80000, RZ, 0xfc, !PT ;  /* 0x000800001d1f3812 */ /* 0x000fe200078efcff */
[----:B------:R-:W-:Y:S01]  /*03e0*/  IMAD.MOV.U32 R5, RZ, RZ, R33 ;  /* 0x000000ffff057224 */ /* 0x000fe200078e0021 */
[----:B------:R-:W-:Y:S01]  /*03f0*/  SEL R28, R25, R26, P2 ;  /* 0x0000001a191c7207 */ /* 0x000fe20001000000 */
[----:B------:R-:W-:Y:S02]  /*0400*/  IMAD.MOV.U32 R26, RZ, RZ, RZ ;  /* 0x000000ffff1a7224 */ /* 0x000fe400078e00ff */
[----:B------:R-:W-:Y:S01]  /*0410*/  IMAD.MOV.U32 R29, RZ, RZ, R31 ;  /* 0x000000ffff1d7224 */ /* 0x000fe200078e001f */
[----:B------:R-:W-:Y:S01]  /*0420*/  LOP3.LUT R2, R5, 0xffc00000, RZ, 0xc0, !PT ;  /* 0xffc0000005027812 */ /* 0x000fe200078ec0ff */
[----:B------:R-:W-:-:S02]  /*0430*/  IMAD.MOV.U32 R25, RZ, RZ, R23 ;  /* 0x000000ffff197224 */ /* 0x000fc400078e0017 */
[----:B------:R-:W-:Y:S01]  /*0440*/  IMAD.MOV.U32 R33, RZ, RZ, 0x3fd80000 ;  /* 0x3fd80000ff217424 */ /* 0x000fe200078e00ff */
[----:B------:R-:W-:Y:S02]  /*0450*/  LOP3.LUT R27, R2, 0x7fd00000, RZ, 0x3c, !PT ;  /* 0x7fd00000021b7812 */ /* 0x000fe400078e3cff */
[----:B------:R-:W-:Y:S02]  /*0460*/  FSEL R25, |R25|, |R30|, P0 ;  /* 0x4000001e19197208 */ /* 0x000fe40000000200 */
[----:B------:R-:W-:Y:S02]  /*0470*/  @P1 LOP3.LUT R25, R30, 0x80000, RZ, 0xfc, !PT ;  /* 0x000800001e191812 */ /* 0x000fe400078efcff */
[-C--:B------:R-:W-:Y:S01]  /*0480*/  DMUL R28, R28, R26.reuse ;  /* 0x0000001a1c1c7228 */ /* 0x080fe20000000000 */
[----:B------:R-:W-:Y:S01]  /*0490*/  LOP3.LUT R23, R2, 0x100000, RZ, 0xfc, !PT ;  /* 0x0010000002177812 */ /* 0x000fe200078efcff */
[----:B------:R-:W-:Y:S02]  /*04a0*/  IMAD.MOV R2, RZ, RZ, -R3 ;  /* 0x000000ffff027224 */ /* 0x000fe400078e0a03 */
[----:B------:R-:W-:-:S02]  /*04b0*/  DMUL R24, R24, R26 ;  /* 0x0000001a18187228 */ /* 0x000fc40000000000 */
[----:B------:R-:W-:Y:S02]  /*04c0*/  DMUL R26, R4, R26 ;  /* 0x0000001a041a7228 */ /* 0x000fe40000000000 */
[----:B------:R-:W-:-:S08]  /*04d0*/  DMUL R28, R28, R28 ;  /* 0x0000001c1c1c7228 */ /* 0x000fd00000000000 */
[----:B------:R-:W-:Y:S01]  /*04e0*/  DFMA R24, R24, R24, R28 ;  /* 0x000000181818722b */ /* 0x000fe2000000001c */
[----:B------:R-:W-:-:S07]  /*04f0*/  IMAD.U32 R28, RZ, RZ, UR6 ;  /* 0x00000006ff1c7e24 */ /* 0x000fce000f8e00ff */
[----:B------:R-:W-:-:S08]  /*0500*/  DFMA R24, R26, R26, R24 ;  /* 0x0000001a1a18722b */ /* 0x000fd00000000018 */
[----:B------:R-:W-:Y:S02]  /*0510*/  DSETP.MIN.AND P0, P1, R24, UR4, PT ;  /* 0x0000000418007e2a */ /* 0x000fe4000b900000 */
[----:B------:R-:W-:-:S05]  /*0520*/  IMAD.MOV.U32 R26, RZ, RZ, R25 ;  /* 0x000000ffff1a7224 */ /* 0x000fca00078e0019 */
[----:B------:R-:W-:Y:S01]  /*0530*/  FSEL R27, R26, UR6, P0 ;  /* 0x000000061a1b7c08 */ /* 0x000fe20008000000 */
[----:B------:R-:W-:Y:S01]  /*0540*/  IMAD.MOV.U32 R26, RZ, RZ, R24 ;  /* 0x000000ffff1a7224 */ /* 0x000fe200078e0018 */
[----:B------:R-:W0:Y:S04]  /*0550*/  LDCU UR6, c[0x0][0x3a4] ;  /* 0x00007480ff0677ac */ /* 0x000e280008000800 */
[----:B------:R-:W-:Y:S01]  /*0560*/  SEL R26, R26, UR4, P0 ;  /* 0x000000041a1a7c07 */ /* 0x000fe20008000000 */
[----:B------:R-:W1:Y:S01]  /*0570*/  LDCU.64 UR4, c[0x0][0x390] ;  /* 0x00007200ff0477ac */ /* 0x000e620008000a00 */
[----:B------:R-:W-:Y:S01]  /*0580*/  @P1 LOP3.LUT R27, R28, 0x80000, RZ, 0xfc, !PT ;  /* 0x000800001c1b1812 */ /* 0x000fe200078efcff */
[----:B------:R-:W-:Y:S01]  /*0590*/  IMAD.MOV.U32 R28, RZ, RZ, RZ ;  /* 0x000000ffff1c7224 */ /* 0x000fe200078e00ff */
[----:B------:R-:W-:Y:S01]  /*05a0*/  DSETP.GT.AND P0, PT, R20, R4, PT ;  /* 0x000000041400722a */ /* 0x000fe20003f04000 */
[----:B------:R-:W-:Y:S01]  /*05b0*/  ISETP.GE.U32.AND P1, PT, R5, 0x7ff00000, PT ;  /* 0x7ff000000500780c */ /* 0x000fe20003f26070 */
[----:B------:R-:W2:Y:S01]  /*05c0*/  MUFU.RSQ64H R29, R27 ;  /* 0x0000001b001d7308 */ /* 0x000ea20000001c00 */
[----:B0-----:R-:W-:-:S02]  /*05d0*/  UIADD3 UR7, UPT, UPT, -UR6, URZ, URZ ;  /* 0x000000ff06077290 */ /* 0x001fc4000fffe1ff */
[----:B-1----:R-:W-:Y:S01]  /*05e0*/  UIADD3 UR4, UP0, UPT, UR4, 0x8, URZ ;  /* 0x0000000804047890 */ /* 0x002fe2000ff1e0ff */
[----:B--2---:R-:W-:-:S03]  /*05f0*/  DMUL R30, R28, R28 ;  /* 0x0000001c1c1e7228 */ /* 0x004fc60000000000 */
[----:B------:R-:W-:-:S05]  /*0600*/  UIADD3.X UR5, UPT, UPT, URZ, UR5, URZ, UP0, !UPT ;  /* 0x00000005ff057290 */ /* 0x000fca00087fe4ff */
[----:B------:R-:W-:-:S08]  /*0610*/  DFMA R30, R26, -R30, 1 ;  /* 0x3ff000001a1e742b */ /* 0x000fd0000000081e */
[----:B------:R-:W-:Y:S02]  /*0620*/  DFMA R32, R30, R32, 0.5 ;  /* 0x3fe000001e20742b */ /* 0x000fe40000000020 */
[----:B------:R-:W-:-:S08]  /*0630*/  DMUL R30, R28, R30 ;  /* 0x0000001e1c1e7228 */ /* 0x000fd00000000000 */
[----:B------:R-:W-:-:S08]  /*0640*/  DFMA R30, R32, R30, R28 ;  /* 0x0000001e201e722b */ /* 0x000fd0000000001c */
[----:B------:R-:W-:-:S08]  /*0650*/  DMUL R30, R24, R30 ;  /* 0x0000001e181e7228 */ /* 0x000fd00000000000 */
[----:B------:R-:W-:Y:S01]  /*0660*/  DMUL R30, R30, R22 ;  /* 0x000000161e1e7228 */ /* 0x000fe20000000000 */
[----:B------:R-:W-:Y:S02]  /*0670*/  IMAD.U32 R22, RZ, RZ, UR4 ;  /* 0x00000004ff167e24 */ /* 0x000fe4000f8e00ff */
[----:B------:R-:W-:-:S07]  /*0680*/  IMAD.U32 R23, RZ, RZ, UR5 ;  /* 0x00000005ff177e24 */ /* 0x000fce000f8e00ff */
[----:B------:R-:W-:Y:S01]  /*0690*/  FSEL R19, R30, R20, P0 ;  /* 0x000000141e137208 */ /* 0x000fe20000000000 */
[----:B------:R-:W-:Y:S01]  /*06a0*/  IMAD.MOV.U32 R20, RZ, RZ, 0x0 ;  /* 0x00000000ff147424 */ /* 0x000fe200078e00ff */
[----:B------:R-:W-:Y:S02]  /*06b0*/  FSEL R21, R31, R21, P0 ;  /* 0x000000151f157208 */ /* 0x000fe40000000000 */
[----:B------:R-:W-:Y:S01]  /*06c0*/  FSEL R18, R19, R4, !P1 ;  /* 0x0000000413127208 */ /* 0x000fe20004800000 */
[----:B------:R-:W-:Y:S01]  /*06d0*/  IMAD R4, R3, UR6, RZ ;  /* 0x0000000603047c24 */ /* 0x000fe2000f8e02ff */
[----:B------:R-:W-:Y:S01]  /*06e0*/  FSEL R19, R21, R5, !P1 ;  /* 0x0000000515137208 */ /* 0x000fe20004800000 */
[----:B------:R-:W-:-:S07]  /*06f0*/  IMAD.MOV.U32 R21, RZ, RZ, 0x40000000 ;  /* 0x40000000ff157424 */ /* 0x000fce00078e00ff */
.L_x_2:
[----:B------:R-:W-:Y:S02]  /*0700*/  ISETP.NE.AND P0, PT, R2, RZ, PT ;  /* 0x000000ff0200720c */ /* 0x000fe40003f05270 */
[----:B------:R-:W-:-:S11]  /*0710*/  CS2R R24, SRZ ;  /* 0x0000000000187805 */ /* 0x000fd6000001ff00 */
[----:B------:R-:W-:Y:S05]  /*0720*/  @!P0 BRA `(.L_x_0) ;  /* 0x0000000800988947 */ /* 0x000fea0003800000 */
[----:B------:R-:W2:Y:S04]  /*0730*/  LDG.E.64 R24, desc[UR8][R22.64+-0x8] ;  /* 0xfffff80816187981 */ /* 0x000ea8000c1e1b00 */
[----:B------:R-:W3:Y:S04]  /*0740*/  LDG.E.64 R30, desc[UR8][R22.64] ;  /* 0x00000008161e7981 */ /* 0x000ee8000c1e1b00 */
[----:B------:R-:W4:Y:S01]  /*0750*/  LDG.E.64 R34, desc[UR8][R22.64+0x8] ;  /* 0x0000080816227981 */ /* 0x000f22000c1e1b00 */
[----:B------:R-:W-:Y:S01]  /*0760*/  UMOV UR4, 0xffffffff ;  /* 0xffffffff00047882 */ /* 0x000fe20000000000 */
[----:B------:R-:W-:Y:S01]  /*0770*/  UMOV UR5, 0x7fefffff ;  /* 0x7fefffff00057882 */ /* 0x000fe20000000000 */
[----:B------:R-:W-:Y:S01]  /*0780*/  IMAD.MOV.U32 R44, RZ, RZ, RZ ;  /* 0x000000ffff2c7224 */ /* 0x000fe200078e00ff */
[----:B------:R-:W-:Y:S01]  /*0790*/  UMOV UR6, UR5 ;  /* 0x0000000500067c82 */ /* 0x000fe20008000000 */
[----:B------:R-:W-:Y:S01]  /*07a0*/  BSSY.RECONVERGENT B0, `(.L_x_0) ;  /* 0x000009e000007945 */ /* 0x000fe20003800200 */
[----:B--2---:R-:W-:-:S02]  /*07b0*/  DADD R28, R6, -R24 ;  /* 0x00000000061c7229 */ /* 0x004fc40000000818 */
[----:B------:R-:W-:Y:S02]  /*07c0*/  DADD R24, R12, -R24 ;  /* 0x000000000c187229 */ /* 0x000fe40000000818 */
[--C-:B---3--:R-:W-:Y:S02]  /*07d0*/  DADD R26, R8, -R30.reuse ;  /* 0x00000000081a7229 */ /* 0x108fe4000000081e */
[----:B------:R-:W-:Y:S02]  /*07e0*/  DADD R30, R14, -R30 ;  /* 0x000000000e1e7229 */ /* 0x000fe4000000081e */
[--C-:B----4-:R-:W-:Y:S02]  /*07f0*/  DADD R40, R10, -R34.reuse ;  /* 0x000000000a287229 */ /* 0x110fe40000000822 */
[----:B------:R-:W-:Y:S01]  /*0800*/  IMAD.MOV.U32 R32, RZ, RZ, R29 ;  /* 0x000000ffff207224 */ /* 0x000fe200078e001d */
[----:B------:R-:W-:Y:S01]  /*0810*/  DADD R34, R16, -R34 ;  /* 0x0000000010227229 */ /* 0x000fe20000000822 */
[----:B------:R-:W-:Y:S01]  /*0820*/  IMAD.MOV.U32 R5, RZ, RZ, R28 ;  /* 0x000000ffff057224 */ /* 0x000fe200078e001c */
[C-C-:B------:R-:W-:Y:S01]  /*0830*/  DSETP.MAX.AND P0, P1, |R28|.reuse, |R26|.reuse, PT ;  /* 0x4000001a1c00722a */ /* 0x140fe2000390f200 */
[--C-:B------:R-:W-:Y:S01]  /*0840*/  IMAD.MOV.U32 R33, RZ, RZ, R27.reuse ;  /* 0x000000ffff217224 */ /* 0x100fe200078e001b */
[----:B------:R-:W-:Y:S01]  /*0850*/  DSETP.MIN.AND P2, P3, |R28|, |R26|, PT ;  /* 0x4000001a1c00722a */ /* 0x000fe20003b40200 */
[----:B------:R-:W-:-:S02]  /*0860*/  IMAD.MOV.U32 R38, RZ, RZ, R27 ;  /* 0x000000ffff267224 */ /* 0x000fc400078e001b */
[----:B------:R-:W-:Y:S01]  /*0870*/  IMAD.MOV.U32 R42, RZ, RZ, R31 ;  /* 0x000000ffff2a7224 */ /* 0x000fe200078e001f */
[----:B------:R-:W-:Y:S01]  /*0880*/  FSEL R37, |R32|, |R33|, P0 ;  /* 0x4000002120257208 */ /* 0x000fe20000000200 */
[----:B------:R-:W-:-:S05]  /*0890*/  IMAD.MOV.U32 R32, RZ, RZ, R26 ;  /* 0x000000ffff207224 */ /* 0x000fca00078e001a */
[----:B------:R-:W-:Y:S01]  /*08a0*/  SEL R36, R5, R32, P0 ;  /* 0x0000002005247207 */ /* 0x000fe20000000000 */
[----:B------:R-:W-:Y:S01]  /*08b0*/  IMAD.MOV.U32 R5, RZ, RZ, R29 ;  /* 0x000000ffff057224 */ /* 0x000fe200078e001d */
[----:B------:R-:W-:Y:S01]  /*08c0*/  @P1 LOP3.LUT R37, R33, 0x80000, RZ, 0xfc, !PT ;  /* 0x0008000021251812 */ /* 0x000fe200078efcff */
[----:B------:R-:W-:Y:S01]  /*08d0*/  IMAD.MOV.U32 R32, RZ, RZ, R28 ;  /* 0x000000ffff207224 */ /* 0x000fe200078e001c */
[----:B------:R-:W-:Y:S01]  /*08e0*/  DADD R28, |R28|, |R26| ;  /* 0x000000001c1c7229 */ /* 0x000fe2000000061a */
[--C-:B------:R-:W-:Y:S01]  /*08f0*/  IMAD.MOV.U32 R43, RZ, RZ, R36.reuse ;  /* 0x000000ffff2b7224 */ /* 0x100fe200078e0024 */
[----:B------:R-:W-:Y:S01]  /*0900*/  FSEL R33, |R5|, |R38|, P2 ;  /* 0x4000002605217208 */ /* 0x000fe20001000200 */
[----:B------:R-:W-:Y:S01]  /*0910*/  IMAD.MOV.U32 R5, RZ, RZ, R41 ;  /* 0x000000ffff057224 */ /* 0x000fe200078e0029 */
[C-C-:B------:R-:W-:Y:S01]  /*0920*/  DSETP.MAX.AND P0, P1, |R40|.reuse, R36.reuse, PT ;  /* 0x000000242800722a */ /* 0x140fe2000390f200 */
[----:B------:R-:W-:Y:S01]  /*0930*/  @P3 LOP3.LUT R33, R38, 0x80000, RZ, 0xfc, !PT ;  /* 0x0008000026213812 */ /* 0x000fe200078efcff */
[----:B------:R-:W-:Y:S01]  /*0940*/  IMAD.MOV.U32 R38, RZ, RZ, R37 ;  /* 0x000000ffff267224 */ /* 0x000fe200078e0025 */
[----:B------:R-:W-:Y:S01]  /*0950*/  SEL R32, R32, R26, P2 ;  /* 0x0000001a20207207 */ /* 0x000fe20001000000 */
[C---:B------:R-:W-:Y:S01]  /*0960*/  DSETP.MIN.AND P2, P3, |R40|.reuse, R36, PT ;  /* 0x000000242800722a */ /* 0x040fe20003b40200 */
[----:B------:R-:W-:Y:S01]  /*0970*/  IMAD.MOV.U32 R26, RZ, RZ, R36 ;  /* 0x000000ffff1a7224 */ /* 0x000fe200078e0024 */
[----:B------:R-:W-:Y:S01]  /*0980*/  DADD R28, |R40|, R28 ;  /* 0x00000000281c7229 */ /* 0x000fe2000000021c */
[----:B------:R-:W-:Y:S01]  /*0990*/  FSEL R27, |R5|, R38, P0 ;  /* 0x00000026051b7208 */ /* 0x000fe20000000200 */
[----:B------:R-:W-:-:S02]  /*09a0*/  IMAD.MOV.U32 R5, RZ, RZ, R40 ;  /* 0x000000ffff057224 */ /* 0x000fc400078e0028 */
[----:B------:R-:W-:-:S03]  /*09b0*/  IMAD.MOV.U32 R36, RZ, RZ, R40 ;  /* 0x000000ffff247224 */ /* 0x000fc600078e0028 */
[----:B------:R-:W-:Y:S01]  /*09c0*/  SEL R26, R5, R26, P0 ;  /* 0x0000001a051a7207 */ /* 0x000fe20000000000 */
[----:B------:R-:W-:Y:S01]  /*09d0*/  IMAD.MOV.U32 R5, RZ, RZ, R41 ;  /* 0x000000ffff057224 */ /* 0x000fe200078e0029 */
[----:B------:R-:W-:Y:S01]  /*09e0*/  @P1 LOP3.LUT R27, R38, 0x80000, RZ, 0xfc, !PT ;  /* 0x00080000261b1812 */ /* 0x000fe200078efcff */
[----:B------:R-:W-:-:S03]  /*09f0*/  DSETP.MAX.AND P0, P1, |R24|, |R30|, PT ;  /* 0x4000001e1800722a */ /* 0x000fc6000390f200 */
[----:B------:R-:W-:Y:S02]  /*0a00*/  FSEL R39, |R5|, R38, P2 ;  /* 0x0000002605277208 */ /* 0x000fe40001000200 */
[----:B------:R-:W-:Y:S02]  /*0a10*/  LOP3.LUT R5, R27, 0xffc00000, RZ, 0xc0, !PT ;  /* 0xffc000001b057812 */ /* 0x000fe400078ec0ff */
[----:B------:R-:W-:Y:S02]  /*0a20*/  @P3 LOP3.LUT R39, R38, 0x80000, RZ, 0xfc, !PT ;  /* 0x0008000026273812 */ /* 0x000fe400078efcff */
[----:B------:R-:W-:Y:S01]  /*0a30*/  SEL R38, R36, R43, P2 ;  /* 0x0000002b24267207 */ /* 0x000fe20001000000 */
[----:B------:R-:W-:Y:S01]  /*0a40*/  IMAD.MOV.U32 R36, RZ, RZ, RZ ;  /* 0x000000ffff247224 */ /* 0x000fe200078e00ff */
[----:B------:R-:W-:-:S06]  /*0a50*/  LOP3.LUT R37, R5, 0x7fd00000, RZ, 0x3c, !PT ;  /* 0x7fd0000005257812 */ /* 0x000fcc00078e3cff */
[C---:B------:R-:W-:Y:S02]  /*0a60*/  DMUL R38, R36.reuse, R38 ;  /* 0x0000002624267228 */ /* 0x040fe40000000000 */
[----:B------:R-:W-:Y:S02]  /*0a70*/  DMUL R32, R36, R32 ;  /* 0x0000002024207228 */ /* 0x000fe40000000000 */
[----:B------:R-:W-:-:S04]  /*0a80*/  DMUL R36, R26, R36 ;  /* 0x000000241a247228 */ /* 0x000fc80000000000 */
[----:B------:R-:W-:-:S08]  /*0a90*/  DMUL R38, R38, R38 ;  /* 0x0000002626267228 */ /* 0x000fd00000000000 */
[----:B------:R-:W-:Y:S01]  /*0aa0*/  DFMA R32, R32, R32, R38 ;  /* 0x000000202020722b */ /* 0x000fe20000000026 */
[----:B------:R-:W-:Y:S02]  /*0ab0*/  IMAD.MOV.U32 R38, RZ, RZ, R24 ;  /* 0x000000ffff267224 */ /* 0x000fe400078e0018 */
[----:B------:R-:W-:-:S05]  /*0ac0*/  IMAD.MOV.U32 R39, RZ, RZ, R30 ;  /* 0x000000ffff277224 */ /* 0x000fca00078e001e */
[----:B------:R-:W-:Y:S01]  /*0ad0*/  DFMA R32, R36, R36, R32 ;  /* 0x000000242420722b */ /* 0x000fe20000000020 */
[----:B------:R-:W-:Y:S01]  /*0ae0*/  SEL R38, R38, R39, P0 ;  /* 0x0000002726267207 */ /* 0x000fe20000000000 */
[----:B------:R-:W-:Y:S02]  /*0af0*/  IMAD.MOV.U32 R39, RZ, RZ, R25 ;  /* 0x000000ffff277224 */ /* 0x000fe400078e0019 */
[----:B------:R-:W-:Y:S02]  /*0b00*/  IMAD.MOV.U32 R36, RZ, RZ, R35 ;  /* 0x000000ffff247224 */ /* 0x000fe400078e0023 */
[--C-:B------:R-:W-:Y:S01]  /*0b10*/  IMAD.MOV.U32 R43, RZ, RZ, R38.reuse ;  /* 0x000000ffff2b7224 */ /* 0x100fe200078e0026 */
[----:B------:R-:W-:Y:S01]  /*0b20*/  FSEL R39, |R39|, |R42|, P0 ;  /* 0x4000002a27277208 */ /* 0x000fe20000000200 */
[----:B------:R-:W-:Y:S01]  /*0b30*/  IMAD.MOV.U32 R40, RZ, RZ, R38 ;  /* 0x000000ffff287224 */ /* 0x000fe200078e0026 */
[----:B------:R-:W-:-:S05]  /*0b40*/  @P1 LOP3.LUT R39, R42, 0x80000, RZ, 0xfc, !PT ;  /* 0x000800002a271812 */ /* 0x000fca00078efcff */
[--C-:B------:R-:W-:Y:S01]  /*0b50*/  IMAD.MOV.U32 R45, RZ, RZ, R39.reuse ;  /* 0x000000ffff2d7224 */ /* 0x100fe200078e0027 */
[C-C-:B------:R-:W-:Y:S01]  /*0b60*/  DSETP.MAX.AND P0, P1, |R34|.reuse, R38.reuse, PT ;  /* 0x000000262200722a */ /* 0x140fe2000390f200 */
[----:B------:R-:W-:Y:S01]  /*0b70*/  IMAD.MOV.U32 R41, RZ, RZ, R39 ;  /* 0x000000ffff297224 */ /* 0x000fe200078e0027 */
[----:B------:R-:W-:Y:S02]  /*0b80*/  DSETP.MIN.AND P2, P3, |R34|, R38, PT ;  /* 0x000000262200722a */ /* 0x000fe40003b40200 */
[----:B------:R-:W-:Y:S02]  /*0b90*/  DADD R38, |R24|, |R30| ;  /* 0x0000000018267229 */ /* 0x000fe4000000061e */
[----:B------:R-:W-:Y:S01]  /*0ba0*/  FSEL R37, |R36|, R45, P0 ;  /* 0x0000002d24257208 */ /* 0x000fe20000000200 */
[----:B------:R-:W-:-:S05]  /*0bb0*/  IMAD.MOV.U32 R36, RZ, RZ, R34 ;  /* 0x000000ffff247224 */ /* 0x000fca00078e0022 */
[----:B------:R-:W-:Y:S01]  /*0bc0*/  SEL R36, R36, R43, P0 ;  /* 0x0000002b24247207 */ /* 0x000fe20000000000 */
[----:B------:R-:W-:Y:S01]  /*0bd0*/  IMAD.MOV.U32 R43, RZ, RZ, R34 ;  /* 0x000000ffff2b7224 */ /* 0x000fe200078e0022 */
[----:B------:R-:W-:Y:S01]  /*0be0*/  @P1 LOP3.LUT R37, R45, 0x80000, RZ, 0xfc, !PT ;  /* 0x000800002d251812 */ /* 0x000fe200078efcff */
[----:B------:R-:W-:Y:S01]  /*0bf0*/  DADD R38, |R34|, R38 ;  /* 0x0000000022267229 */ /* 0x000fe20000000226 */
[----:B------:R-:W-:Y:S01]  /*0c00*/  IMAD.MOV.U32 R45, RZ, RZ, R30 ;  /* 0x000000ffff2d7224 */ /* 0x000fe200078e001e */
[----:B------:R-:W-:Y:S01]  /*0c10*/  DSETP.MIN.AND P0, P1, |R24|, |R30|, PT ;  /* 0x4000001e1800722a */ /* 0x000fe20003900200 */
[----:B------:R-:W-:Y:S01]  /*0c20*/  SEL R40, R43, R40, P2 ;  /* 0x000000282b287207 */ /* 0x000fe20001000000 */
[----:B------:R-:W-:Y:S01]  /*0c30*/  IMAD.MOV.U32 R34, RZ, RZ, R24 ;  /* 0x000000ffff227224 */ /* 0x000fe200078e0018 */
[----:B------:R-:W-:Y:S02]  /*0c40*/  FSEL R43, |R35|, R41, P2 ;  /* 0x00000029232b7208 */ /* 0x000fe40001000200 */
[----:B------:R-:W-:-:S02]  /*0c50*/  @P3 LOP3.LUT R43, R41, 0x80000, RZ, 0xfc, !PT ;  /* 0x00080000292b3812 */ /* 0x000fc400078efcff */
[----:B------:R-:W-:Y:S02]  /*0c60*/  LOP3.LUT R30, R37, 0xffc00000, RZ, 0xc0, !PT ;  /* 0xffc00000251e7812 */ /* 0x000fe400078ec0ff */
[----:B------:R-:W-:Y:S01]  /*0c70*/  SEL R24, R34, R45, P0 ;  /* 0x0000002d22187207 */ /* 0x000fe20000000000 */
[----:B------:R-:W-:Y:S01]  /*0c80*/  IMAD.MOV.U32 R41, RZ, RZ, R43 ;  /* 0x000000ffff297224 */ /* 0x000fe200078e002b */
[----:B------:R-:W-:Y:S01]  /*0c90*/  LOP3.LUT R35, R30, 0x7fd00000, RZ, 0x3c, !PT ;  /* 0x7fd000001e237812 */ /* 0x000fe200078e3cff */
[----:B------:R-:W-:Y:S01]  /*0ca0*/  IMAD.MOV.U32 R34, RZ, RZ, RZ ;  /* 0x000000ffff227224 */ /* 0x000fe200078e00ff */
[----:B------:R-:W-:Y:S02]  /*0cb0*/  FSEL R25, |R25|, |R31|, P0 ;  /* 0x4000001f19197208 */ /* 0x000fe40000000200 */
[----:B------:R-:W-:Y:S01]  /*0cc0*/  @P1 LOP3.LUT R25, R31, 0x80000, RZ, 0xfc, !PT ;  /* 0x000800001f191812 */ /* 0x000fe200078efcff */
[----:B------:R-:W-:Y:S02]  /*0cd0*/  DSETP.MIN.AND P0, P1, R32, UR4, PT ;  /* 0x0000000420007e2a */ /* 0x000fe4000b900000 */
[----:B------:R-:W-:-:S03]  /*0ce0*/  DMUL R40, R34, R40 ;  /* 0x0000002822287228 */ /* 0x000fc60000000000 */
[----:B------:R-:W-:Y:S02]  /*0cf0*/  DMUL R24, R34, R24 ;  /* 0x0000001822187228 */ /* 0x000fe40000000000 */
[----:B------:R-:W-:-:S03]  /*0d00*/  DMUL R34, R36, R34 ;  /* 0x0000002224227228 */ /* 0x000fc60000000000 */
[----:B------:R-:W-:-:S08]  /*0d10*/  DMUL R42, R40, R40 ;  /* 0x00000028282a7228 */ /* 0x000fd00000000000 */
[----:B------:R-:W-:Y:S01]  /*0d20*/  DFMA R42, R24, R24, R42 ;  /* 0x00000018182a722b */ /* 0x000fe2000000002a */
[----:B------:R-:W-:-:S05]  /*0d30*/  IMAD.MOV.U32 R24, RZ, RZ, R33 ;  /* 0x000000ffff187224 */ /* 0x000fca00078e0021 */
[----:B------:R-:W-:Y:S01]  /*0d40*/  FSEL R25, R24, UR6, P0 ;  /* 0x0000000618197c08 */ /* 0x000fe20008000000 */
[----:B------:R-:W-:Y:S01]  /*0d50*/  IMAD.U32 R24, RZ, RZ, UR6 ;  /* 0x00000006ff187e24 */ /* 0x000fe2000f8e00ff */
[----:B------:R-:W-:Y:S01]  /*0d60*/  DFMA R42, R34, R34, R42 ;  /* 0x00000022222a722b */ /* 0x000fe2000000002a */
[----:B------:R-:W-:-:S03]  /*0d70*/  UMOV UR6, UR4 ;  /* 0x0000000400067c82 */ /* 0x000fc60008000000 */
[----:B------:R-:W-:Y:S01]  /*0d80*/  @P1 LOP3.LUT R25, R24, 0x80000, RZ, 0xfc, !PT ;  /* 0x0008000018191812 */ /* 0x000fe200078efcff */
[----:B------:R-:W-:-:S03]  /*0d90*/  IMAD.MOV.U32 R24, RZ, RZ, R32 ;  /* 0x000000ffff187224 */ /* 0x000fc600078e0020 */
[----:B------:R-:W0:Y:S02]  /*0da0*/  MUFU.RSQ64H R45, R25 ;  /* 0x00000019002d7308 */ /* 0x000e240000001c00 */
[----:B------:R-:W-:Y:S01]  /*0db0*/  SEL R24, R24, UR6, P0 ;  /* 0x0000000618187c07 */ /* 0x000fe20008000000 */
[----:B------:R-:W-:Y:S01]  /*0dc0*/  DSETP.MIN.AND P0, P1, R42, UR4, PT ;  /* 0x000000042a007e2a */ /* 0x000fe2000b900000 */
[----:B------:R-:W-:Y:S01]  /*0dd0*/  IMAD.MOV.U32 R31, RZ, RZ, R43 ;  /* 0x000000ffff1f7224 */ /* 0x000fe200078e002b */
[----:B------:R-:W-:Y:S01]  /*0de0*/  UMOV UR6, UR5 ;  /* 0x0000000500067c82 */ /* 0x000fe20008000000 */
[----:B0-----:R-:W-:-:S08]  /*0df0*/  DMUL R34, R44, R44 ;  /* 0x0000002c2c227228 */ /* 0x001fd00000000000 */
[----:B------:R-:W-:Y:S01]  /*0e00*/  DFMA R34, R24, -R34, 1 ;  /* 0x3ff000001822742b */ /* 0x000fe20000000822 */
[----:B------:R-:W-:Y:S02]  /*0e10*/  IMAD.MOV.U32 R24, RZ, RZ, 0x0 ;  /* 0x00000000ff187424 */ /* 0x000fe400078e00ff */
[----:B------:R-:W-:-:S05]  /*0e20*/  IMAD.MOV.U32 R25, RZ, RZ, 0x3fd80000 ;  /* 0x3fd80000ff197424 */ /* 0x000fca00078e00ff */
[----:B------:R-:W-:Y:S02]  /*0e30*/  DMUL R40, R44, R34 ;  /* 0x000000222c287228 */ /* 0x000fe40000000000 */
[----:B------:R-:W-:-:S08]  /*0e40*/  DFMA R34, R34, R24, 0.5 ;  /* 0x3fe000002222742b */ /* 0x000fd00000000018 */
[----:B------:R-:W-:Y:S01]  /*0e50*/  DFMA R34, R40, R34, R44 ;  /* 0x000000222822722b */ /* 0x000fe2000000002c */
[----:B------:R-:W-:Y:S01]  /*0e60*/  FSEL R41, R31, UR6, P0 ;  /* 0x000000061f297c08 */ /* 0x000fe20008000000 */
[----:B------:R-:W-:-:S06]  /*0e70*/  IMAD.U32 R31, RZ, RZ, UR6 ;  /* 0x00000006ff1f7e24 */ /* 0x000fcc000f8e00ff */
[----:B------:R-:W-:Y:S01]  /*0e80*/  DMUL R32, R32, R34 ;  /* 0x0000002220207228 */ /* 0x000fe20000000000 */
[----:B------:R-:W-:Y:S01]  /*0e90*/  @P1 LOP3.LUT R41, R31, 0x80000, RZ, 0xfc, !PT ;  /* 0x000800001f291812 */ /* 0x000fe200078efcff */
[----:B------:R-:W-:Y:S01]  /*0ea0*/  IMAD.MOV.U32 R34, RZ, RZ, RZ ;  /* 0x000000ffff227224 */ /* 0x000fe200078e00ff */
[----:B------:R-:W-:Y:S01]  /*0eb0*/  LOP3.LUT R35, R5, 0x100000, RZ, 0xfc, !PT ;  /* 0x0010000005237812 */ /* 0x000fe200078efcff */
[----:B------:R-:W-:Y:S01]  /*0ec0*/  IMAD.MOV.U32 R5, RZ, RZ, R42 ;  /* 0x000000ffff057224 */ /* 0x000fe200078e002a */
[----:B------:R-:W-:Y:S01]  /*0ed0*/  LOP3.LUT R31, R30, 0x100000, RZ, 0xfc, !PT ;  /* 0x001000001e1f7812 */ /* 0x000fe200078efcff */
[----:B------:R-:W-:Y:S01]  /*0ee0*/  IMAD.MOV.U32 R30, RZ, RZ, RZ ;  /* 0x000000ffff1e7224 */ /* 0x000fe200078e00ff */
[----:B------:R-:W-:Y:S02]  /*0ef0*/  ISETP.GE.U32.AND P1, PT, R37, 0x7ff00000, PT ;  /* 0x7ff000002500780c */ /* 0x000fe40003f26070 */
[----:B------:R-:W-:Y:S01]  /*0f00*/  DMUL R32, R34, R32 ;  /* 0x0000002022207228 */ /* 0x000fe20000000000 */
[----:B------:R-:W-:Y:S01]  /*0f10*/  SEL R40, R5, UR4, P0 ;  /* 0x0000000405287c07 */ /* 0x000fe20008000000 */
[----:B------:R-:W0:Y:S01]  /*0f20*/  MUFU.RSQ64H R35, R41 ;  /* 0x0000002900237308 */ /* 0x000e220000001c00 */
[----:B------:R-:W-:-:S07]  /*0f30*/  DSETP.GT.AND P0, PT, R28, R26, PT ;  /* 0x0000001a1c00722a */ /* 0x000fce0003f04000 */
[----:B------:R-:W-:Y:S02]  /*0f40*/  FSEL R5, R32, R28, P0 ;  /* 0x0000001c20057208 */ /* 0x000fe40000000000 */
[----:B------:R-:W-:Y:S01]  /*0f50*/  FSEL R33, R33, R29, P0 ;  /* 0x0000001d21217208 */ /* 0x000fe20000000000 */
[----:B------:R-:W-:Y:S02]  /*0f60*/  DSETP.GT.AND P0, PT, R38, R36, PT ;  /* 0x000000242600722a */ /* 0x000fe40003f04000 */
[----:B0-----:R-:W-:-:S08]  /*0f70*/  DMUL R28, R34, R34 ;  /* 0x00000022221c7228 */ /* 0x001fd00000000000 */
[----:B------:R-:W-:-:S08]  /*0f80*/  DFMA R28, R40, -R28, 1 ;  /* 0x3ff00000281c742b */ /* 0x000fd0000000081c */
[----:B------:R-:W-:Y:S02]  /*0f90*/  DFMA R24, R28, R24, 0.5 ;  /* 0x3fe000001c18742b */ /* 0x000fe40000000018 */
[----:B------:R-:W-:-:S08]  /*0fa0*/  DMUL R28, R34, R28 ;  /* 0x0000001c221c7228 */ /* 0x000fd00000000000 */
[----:B------:R-:W-:-:S08]  /*0fb0*/  DFMA R24, R28, R24, R34 ;  /* 0x000000181c18722b */ /* 0x000fd00000000022 */
[----:B------:R-:W-:-:S08]  /*0fc0*/  DMUL R24, R42, R24 ;  /* 0x000000182a187228 */ /* 0x000fd00000000000 */
[----:B------:R-:W-:-:S10]  /*0fd0*/  DMUL R24, R30, R24 ;  /* 0x000000181e187228 */ /* 0x000fd40000000000 */
[----:B------:R-:W-:Y:S02]  /*0fe0*/  FSEL R41, R25, R39, P0 ;  /* 0x0000002719297208 */ /* 0x000fe40000000000 */
[----:B------:R-:W-:Y:S01]  /*0ff0*/  FSEL R39, R24, R38, P0 ;  /* 0x0000002618277208 */ /* 0x000fe20000000000 */
[----:B------:R-:W-:Y:S01]  /*1000*/  IMAD.MOV.U32 R24, RZ, RZ, 0x1 ;  /* 0x00000001ff187424 */ /* 0x000fe200078e00ff */
[----:B------:R-:W-:Y:S02]  /*1010*/  FSEL R41, R41, R37, !P1 ;  /* 0x0000002529297208 */ /* 0x000fe40004800000 */
[----:B------:R-:W-:Y:S02]  /*1020*/  FSEL R40, R39, R36, !P1 ;  /* 0x0000002427287208 */ /* 0x000fe40004800000 */
[----:B------:R-:W0:Y:S01]  /*1030*/  MUFU.RCP64H R25, R41 ;  /* 0x0000002900197308 */ /* 0x000e220000001800 */
[----:B------:R-:W-:-:S04]  /*1040*/  ISETP.GE.U32.AND P0, PT, R27, 0x7ff00000, PT ;  /* 0x7ff000001b00780c */ /* 0x000fc80003f06070 */
[----:B------:R-:W-:Y:S02]  /*1050*/  FSEL R30, R5, R26, !P0 ;  /* 0x0000001a051e7208 */ /* 0x000fe40004000000 */
[----:B------:R-:W-:-:S06]  /*1060*/  FSEL R31, R33, R27, !P0 ;  /* 0x0000001b211f7208 */ /* 0x000fcc0004000000 */
[----:B------:R-:W-:Y:S02]  /*1070*/  DADD R30, R18, -R30 ;  /* 0x00000000121e7229 */ /* 0x000fe4000000081e */
[----:B0-----:R-:W-:-:S08]  /*1080*/  DFMA R28, -R40, R24, 1 ;  /* 0x3ff00000281c742b */ /* 0x001fd00000000118 */
[----:B------:R-:W-:Y:S01]  /*1090*/  FSETP.GEU.AND P1, PT, |R31|, 6.5827683646048100446e-37, PT ;  /* 0x036000001f00780b */ /* 0x000fe20003f2e200 */
[----:B------:R-:W-:-:S08]  /*10a0*/  DFMA R28, R28, R28, R28 ;  /* 0x0000001c1c1c722b */ /* 0x000fd0000000001c */
[----:B------:R-:W-:-:S08]  /*10b0*/  DFMA R28, R24, R28, R24 ;  /* 0x0000001c181c722b */ /* 0x000fd00000000018 */
[----:B------:R-:W-:-:S08]  /*10c0*/  DFMA R24, -R40, R28, 1 ;  /* 0x3ff000002818742b */ /* 0x000fd0000000011c */
[----:B------:R-:W-:-:S08]  /*10d0*/  DFMA R24, R28, R24, R28 ;  /* 0x000000181c18722b */ /* 0x000fd0000000001c */
[----:B------:R-:W-:-:S08]  /*10e0*/  DMUL R26, R30, R24 ;  /* 0x000000181e1a7228 */ /* 0x000fd00000000000 */
[----:B------:R-:W-:-:S08]  /*10f0*/  DFMA R28, -R40, R26, R30 ;  /* 0x0000001a281c722b */ /* 0x000fd0000000011e */
[----:B------:R-:W-:-:S10]  /*1100*/  DFMA R24, R24, R28, R26 ;  /* 0x0000001c1818722b */ /* 0x000fd4000000001a */
[----:B------:R-:W-:-:S05]  /*1110*/  FFMA R5, RZ, R41, R25 ;  /* 0x00000029ff057223 */ /* 0x000fca0000000019 */
[----:B------:R-:W-:-:S13]  /*1120*/  FSETP.GT.AND P0, PT, |R5|, 1.469367938527859385e-39, PT ;  /* 0x001000000500780b */ /* 0x000fda0003f04200 */
[----:B------:R-:W-:Y:S05]  /*1130*/  @P0 BRA P1, `(.L_x_1) ;  /* 0x0000000000100947 */ /* 0x000fea0000800000 */
[----:B------:R-:W-:-:S07]  /*1140*/  MOV R24, 0x1160 ;  /* 0x0000116000187802 */ /* 0x000fce0000000f00 */
[----:B------:R-:W-:Y:S05]  /*1150*/  CALL.REL.NOINC `($__internal_0_$__cuda_sm20_div_rn_f64_full) ;  /* 0x0000000000947944 */ /* 0x000fea0003c00000 */
[----:B------:R-:W-:Y:S02]  /*1160*/  IMAD.MOV.U32 R24, RZ, RZ, R34 ;  /* 0x000000ffff187224 */ /* 0x000fe400078e0022 */
[----:B------:R-:W-:-:S07]  /*1170*/  IMAD.MOV.U32 R25, RZ, RZ, R35 ;  /* 0x000000ffff197224 */ /* 0x000fce00078e0023 */
.L_x_1:
[----:B------:R-:W-:Y:S05]  /*1180*/  BSYNC.RECONVERGENT B0 ;  /* 0x0000000000007941 */ /* 0x000fea0003800200 */
.L_x_0:
[----:B------:R-:W0:Y:S02]  /*1190*/  LDC.64 R28, c[0x0][0x398] ;  /* 0x0000e600ff1c7b82 */ /* 0x000e240000000a00 */
[----:B0-----:R-:W-:-:S06]  /*11a0*/  IMAD.WIDE.U32 R28, R4, 0x8, R28 ;  /* 0x00000008041c7825 */ /* 0x001fcc00078e001c */
[----:B------:R-:W2:Y:S01]  /*11b0*/  LDG.E.64 R28, desc[UR8][R28.64] ;  /* 0x000000081c1c7981 */ /* 0x000ea2000c1e1b00 */
[----:B------:R-:W-:Y:S01]  /*11c0*/  DFMA R26, R24, R24, -1 ;  /* 0xbff00000181a742b */ /* 0x000fe20000000018 */
[----:B------:R-:W-:Y:S01]  /*11d0*/  UIADD3 UR7, UPT, UPT, UR7, 0x1, URZ ;  /* 0x0000000107077890 */ /* 0x000fe2000fffe0ff */
[----:B------:R-:W-:Y:S01]  /*11e0*/  IADD3 R22, P0, PT, R22, 0x18, RZ ;  /* 0x0000001816167810 */ /* 0x000fe20007f1e0ff */
[----:B------:R-:W-:Y:S02]  /*11f0*/  VIADD R2, R2, 0x1 ;  /* 0x0000000102027836 */ /* 0x000fe40000000000 */
[----:B------:R-:W-:Y:S01]  /*1200*/  UISETP.NE.AND UP0, UPT, UR7, URZ, UPT ;  /* 0x000000ff0700728c */ /* 0x000fe2000bf05270 */
[----:B------:R-:W-:Y:S02]  /*1210*/  VIADD R4, R4, 0x1 ;  /* 0x0000000104047836 */ /* 0x000fe40000000000 */
[----:B------:R-:W-:Y:S01]  /*1220*/  IMAD.X R23, RZ, RZ, R23, P0 ;  /* 0x000000ffff177224 */ /* 0x000fe200000e0617 */
[----:B--2---:R-:W-:-:S08]  /*1230*/  DFMA R26, R26, R28, R24 ;  /* 0x0000001c1a1a722b */ /* 0x004fd00000000018 */
[----:B------:R-:W-:-:S08]  /*1240*/  DFMA R24, -R26, R26, 3 ;  /* 0x400800001a18742b */ /* 0x000fd0000000011a */
[----:B------:R-:W-:-:S08]  /*1250*/  DMUL R24, R26, R24 ;  /* 0x000000181a187228 */ /* 0x000fd00000000000 */
[----:B------:R-:W-:-:S08]  /*1260*/  DMUL R24, R24, 0.5 ;  /* 0x3fe0000018187828 */ /* 0x000fd00000000000 */
[----:B------:R-:W-:-:S08]  /*1270*/  DFMA R26, -R24, R24, 3 ;  /* 0x40080000181a742b */ /* 0x000fd00000000118 */
[----:B------:R-:W-:-:S08]  /*1280*/  DMUL R26, R24, R26 ;  /* 0x0000001a181a7228 */ /* 0x000fd00000000000 */
[----:B------:R-:W-:-:S08]  /*1290*/  DMUL R26, R26, 0.5 ;  /* 0x3fe000001a1a7828 */ /* 0x000fd00000000000 */
[----:B------:R-:W-:-:S08]  /*12a0*/  DFMA R24, -R26, R26, 3 ;  /* 0x400800001a18742b */ /* 0x000fd0000000011a */
[----:B------:R-:W-:Y:S01]  /*12b0*/  DMUL R24, R26, R24 ;  /* 0x000000181a187228 */ /* 0x000fe20000000000 */
[----:B------:R-:W-:Y:S02]  /*12c0*/  IMAD.MOV.U32 R26, RZ, RZ, 0x0 ;  /* 0x00000000ff1a7424 */ /* 0x000fe400078e00ff */
[----:B------:R-:W-:-:S06]  /*12d0*/  IMAD.MOV.U32 R27, RZ, RZ, 0x3fe00000 ;  /* 0x3fe00000ff1b7424 */ /* 0x000fcc00078e00ff */
[----:B------:R-:W-:-:S08]  /*12e0*/  DFMA R24, R24, -R26, 1 ;  /* 0x3ff000001818742b */ /* 0x000fd0000000081a */
[----:B------:R-:W-:-:S08]  /*12f0*/  DMUL R24, R24, 0.5 ;  /* 0x3fe0000018187828 */ /* 0x000fd00000000000 */
[----:B------:R-:W-:Y:S01]  /*1300*/  DMUL R20, R24, R20 ;  /* 0x0000001418147228 */ /* 0x000fe20000000000 */
[----:B------:R-:W-:Y:S10]  /*1310*/  BRA.U UP0, `(.L_x_2) ;  /* 0xfffffff100f87547 */ /* 0x000ff4000b83ffff */
[----:B------:R-:W0:Y:S01]  /*1320*/  LDC.64 R4, c[0x0][0x380] ;  /* 0x0000e000ff047b82 */ /* 0x000e220000000a00 */
[----:B------:R-:W1:Y:S02]  /*1330*/  LDCU.64 UR4, c[0x0][0x3a0] ;  /* 0x00007400ff0477ac */ /* 0x000e640008000a00 */
[C---:B-1----:R-:W-:Y:S02]  /*1340*/  IMAD R13, R3.reuse, UR4, R0 ;  /* 0x00000004030d7c24 */ /* 0x042fe4000f8e0200 */
[----:B------:R-:W-:Y:S02]  /*1350*/  VIADD R3, R3, 0x1 ;  /* 0x0000000103037836 */ /* 0x000fe40000000000 */
[----:B0-----:R-:W-:-:S03]  /*1360*/  IMAD.WIDE R4, R13, 0x8, R4 ;  /* 0x000000080d047825 */ /* 0x001fc600078e0204 */
[----:B------:R-:W-:Y:S02]  /*1370*/  ISETP.NE.AND P0, PT, R3, UR5, PT ;  /* 0x0000000503007c0c */ /* 0x000fe4000bf05270 */
[----:B------:R1:W-:Y:S11]  /*1380*/  STG.E.64 desc[UR8][R4.64], R20 ;  /* 0x0000001404007986 */ /* 0x0003f6000c101b08 */
[----:B------:R-:W-:Y:S05]  /*1390*/  @P0 BRA `(.L_x_3) ;  /* 0xffffffec00640947 */ /* 0x000fea000383ffff */
[----:B------:R-:W-:Y:S05]  /*13a0*/  EXIT ;  /* 0x000000000000794d */ /* 0x000fea0003800000 */
        .weak           $__internal_0_$__cuda_sm20_div_rn_f64_full
        .type           $__internal_0_$__cuda_sm20_div_rn_f64_full,@function
        .size           $__internal_0_$__cuda_sm20_div_rn_f64_full,(.L_x_10 - $__internal_0_$__cuda_sm20_div_rn_f64_full)
$__internal_0_$__cuda_sm20_div_rn_f64_full:
[C---:B------:R-:W-:Y:S01]  /*13b0*/  FSETP.GEU.AND P0, PT, |R41|.reuse, 1.469367938527859385e-39, PT ;  /* 0x001000002900780b */ /* 0x040fe20003f0e200 */
[--C-:B------:R-:W-:Y:S01]  /*13c0*/  IMAD.MOV.U32 R28, RZ, RZ, R40.reuse ;  /* 0x000000ffff1c7224 */ /* 0x100fe200078e0028 */
[----:B------:R-:W-:Y:S01]  /*13d0*/  LOP3.LUT R26, R41, 0x800fffff, RZ, 0xc0, !PT ;  /* 0x800fffff291a7812 */ /* 0x000fe200078ec0ff */
[----:B------:R-:W-:Y:S01]  /*13e0*/  IMAD.MOV.U32 R29, RZ, RZ, R41 ;  /* 0x000000ffff1d7224 */ /* 0x000fe200078e0029 */
[C---:B------:R-:W-:Y:S01]  /*13f0*/  FSETP.GEU.AND P2, PT, |R31|.reuse, 1.469367938527859385e-39, PT ;  /* 0x001000001f00780b */ /* 0x040fe20003f4e200 */
[----:B------:R-:W-:Y:S01]  /*1400*/  IMAD.MOV.U32 R34, RZ, RZ, 0x1 ;  /* 0x00000001ff227424 */ /* 0x000fe200078e00ff */
[----:B------:R-:W-:Y:S01]  /*1410*/  LOP3.LUT R27, R26, 0x3ff00000, RZ, 0xfc, !PT ;  /* 0x3ff000001a1b7812 */ /* 0x000fe200078efcff */
[----:B------:R-:W-:Y:S01]  /*1420*/  IMAD.MOV.U32 R26, RZ, RZ, R40 ;  /* 0x000000ffff1a7224 */ /* 0x000fe200078e0028 */
[----:B------:R-:W-:Y:S01]  /*1430*/  LOP3.LUT R25, R31, 0x7ff00000, RZ, 0xc0, !PT ;  /* 0x7ff000001f197812 */ /* 0x000fe200078ec0ff */
[----:B------:R-:W-:Y:S01]  /*1440*/  IMAD.MOV.U32 R5, RZ, RZ, 0x1ca00000 ;  /* 0x1ca00000ff057424 */ /* 0x000fe200078e00ff */
[----:B------:R-:W-:Y:S01]  /*1450*/  LOP3.LUT R40, R41, 0x7ff00000, RZ, 0xc0, !PT ;  /* 0x7ff0000029287812 */ /* 0x000fe200078ec0ff */
[----:B------:R-:W-:Y:S02]  /*1460*/  BSSY.RECONVERGENT B1, `(.L_x_4) ;  /* 0x000004e000017945 */ /* 0x000fe40003800200 */
[----:B------:R-:W-:Y:S01]  /*1470*/  @!P0 DMUL R26, R28, 8.98846567431157953865e+307 ;  /* 0x7fe000001c1a8828 */ /* 0x000fe20000000000 */
[----:B------:R-:W-:Y:S01]  /*1480*/  ISETP.GE.U32.AND P1, PT, R25, R40, PT ;  /* 0x000000281900720c */ /* 0x000fe20003f26070 */
[----:B------:R-:W-:-:S02]  /*1490*/  IMAD.MOV.U32 R41, RZ, RZ, R25 ;  /* 0x000000ffff297224 */ /* 0x000fc400078e0019 */
[----:B------:R-:W-:Y:S02]  /*14a0*/  @!P2 LOP3.LUT R36, R29, 0x7ff00000, RZ, 0xc0, !PT ;  /* 0x7ff000001d24a812 */ /* 0x000fe400078ec0ff */
[----:B------:R-:W0:Y:S02]  /*14b0*/  MUFU.RCP64H R35, R27 ;  /* 0x0000001b00237308 */ /* 0x000e240000001800 */
[----:B------:R-:W-:Y:S01]  /*14c0*/  @!P2 ISETP.GE.U32.AND P3, PT, R25, R36, PT ;  /* 0x000000241900a20c */ /* 0x000fe20003f66070 */
[----:B------:R-:W-:Y:S01]  /*14d0*/  @!P2 IMAD.MOV.U32 R36, RZ, RZ, RZ ;  /* 0x000000ffff24a224 */ /* 0x000fe200078e00ff */
[----:B------:R-:W-:Y:S02]  /*14e0*/  @!P0 LOP3.LUT R40, R27, 0x7ff00000, RZ, 0xc0, !PT ;  /* 0x7ff000001b288812 */ /* 0x000fe400078ec0ff */
[----:B------:R-:W-:-:S03]  /*14f0*/  @!P2 SEL R37, R5, 0x63400000, !P3 ;  /* 0x634000000525a807 */ /* 0x000fc60005800000 */
[----:B------:R-:W-:Y:S01]  /*1500*/  VIADD R42, R40, 0xffffffff ;  /* 0xffffffff282a7836 */ /* 0x000fe20000000000 */
[----:B------:R-:W-:-:S04]  /*1510*/  @!P2 LOP3.LUT R37, R37, 0x80000000, R31, 0xf8, !PT ;  /* 0x800000002525a812 */ /* 0x000fc800078ef81f */
[----:B------:R-:W-:Y:S01]  /*1520*/  @!P2 LOP3.LUT R37, R37, 0x100000, RZ, 0xfc, !PT ;  /* 0x001000002525a812 */ /* 0x000fe200078efcff */
[----:B0-----:R-:W-:-:S08]  /*1530*/  DFMA R32, R34, -R26, 1 ;  /* 0x3ff000002220742b */ /* 0x001fd0000000081a */
[----:B------:R-:W-:-:S08]  /*1540*/  DFMA R32, R32, R32, R32 ;  /* 0x000000202020722b */ /* 0x000fd00000000020 */
[----:B------:R-:W-:Y:S01]  /*1550*/  DFMA R34, R34, R32, R34 ;  /* 0x000000202222722b */ /* 0x000fe20000000022 */
[----:B------:R-:W-:Y:S01]  /*1560*/  SEL R33, R5, 0x63400000, !P1 ;  /* 0x6340000005217807 */ /* 0x000fe20004800000 */
[----:B------:R-:W-:-:S03]  /*1570*/  IMAD.MOV.U32 R32, RZ, RZ, R30 ;  /* 0x000000ffff207224 */ /* 0x000fc600078e001e */
[----:B------:R-:W-:-:S03]  /*1580*/  LOP3.LUT R33, R33, 0x800fffff, R31, 0xf8, !PT ;  /* 0x800fffff21217812 */ /* 0x000fc600078ef81f */
[----:B------:R-:W-:-:S03]  /*1590*/  DFMA R38, R34, -R26, 1 ;  /* 0x3ff000002226742b */ /* 0x000fc6000000081a */
[----:B------:R-:W-:-:S05]  /*15a0*/  @!P2 DFMA R32, R32, 2, -R36 ;  /* 0x400000002020a82b */ /* 0x000fca0000000824 */
[----:B------:R-:W-:-:S05]  /*15b0*/  DFMA R38, R34, R38, R34 ;  /* 0x000000262226722b */ /* 0x000fca0000000022 */
[----:B------:R-:W-:-:S03]  /*15c0*/  @!P2 LOP3.LUT R41, R33, 0x7ff00000, RZ, 0xc0, !PT ;  /* 0x7ff000002129a812 */ /* 0x000fc600078ec0ff */
[----:B------:R-:W-:Y:S02]  /*15d0*/  DMUL R34, R38, R32 ;  /* 0x0000002026227228 */ /* 0x000fe40000000000 */
[----:B------:R-:W-:-:S05]  /*15e0*/  VIADD R36, R41, 0xffffffff ;  /* 0xffffffff29247836 */ /* 0x000fca0000000000 */
[----:B------:R-:W-:Y:S01]  /*15f0*/  ISETP.GT.U32.AND P0, PT, R36, 0x7feffffe, PT ;  /* 0x7feffffe2400780c */ /* 0x000fe20003f04070 */
[----:B------:R-:W-:-:S03]  /*1600*/  DFMA R36, R34, -R26, R32 ;  /* 0x8000001a2224722b */ /* 0x000fc60000000020 */
[----:B------:R-:W-:-:S05]  /*1610*/  ISETP.GT.U32.OR P0, PT, R42, 0x7feffffe, P0 ;  /* 0x7feffffe2a00780c */ /* 0x000fca0000704470 */
[----:B------:R-:W-:-:S08]  /*1620*/  DFMA R36, R38, R36, R34 ;  /* 0x000000242624722b */ /* 0x000fd00000000022 */
[----:B------:R-:W-:Y:S05]  /*1630*/  @P0 BRA `(.L_x_5) ;  /* 0x00000000006c0947 */ /* 0x000fea0003800000 */
[----:B------:R-:W-:-:S04]  /*1640*/  LOP3.LUT R34, R29, 0x7ff00000, RZ, 0xc0, !PT ;  /* 0x7ff000001d227812 */ /* 0x000fc800078ec0ff */
[CC--:B------:R-:W-:Y:S02]  /*1650*/  VIADDMNMX R30, R25.reuse, -R34.reuse, 0xb9600000, !PT ;  /* 0xb9600000191e7446 */ /* 0x0c0fe40007800922 */
[----:B------:R-:W-:Y:S02]  /*1660*/  ISETP.GE.U32.AND P0, PT, R25, R34, PT ;  /* 0x000000221900720c */ /* 0x000fe40003f06070 */
[----:B------:R-:W-:Y:S02]  /*1670*/  VIMNMX R30, PT, PT, R30, 0x46a00000, PT ;  /* 0x46a000001e1e7848 */ /* 0x000fe40003fe0100 */
[----:B------:R-:W-:-:S05]  /*1680*/  SEL R5, R5, 0x63400000, !P0 ;  /* 0x6340000005057807 */ /* 0x000fca0004000000 */
[----:B------:R-:W-:Y:S02]  /*1690*/  IMAD.IADD R5, R30, 0x1, -R5 ;  /* 0x000000011e057824 */ /* 0x000fe400078e0a05 */
[----:B------:R-:W-:Y:S02]  /*16a0*/  IMAD.MOV.U32 R30, RZ, RZ, RZ ;  /* 0x000000ffff1e7224 */ /* 0x000fe400078e00ff */
[----:B------:R-:W-:-:S06]  /*16b0*/  VIADD R31, R5, 0x7fe00000 ;  /* 0x7fe00000051f7836 */ /* 0x000fcc0000000000 */
[----:B------:R-:W-:-:S10]  /*16c0*/  DMUL R34, R36, R30 ;  /* 0x0000001e24227228 */ /* 0x000fd40000000000 */
[----:B------:R-:W-:-:S13]  /*16d0*/  FSETP.GTU.AND P0, PT, |R35|, 1.469367938527859385e-39, PT ;  /* 0x001000002300780b */ /* 0x000fda0003f0c200 */
[----:B------:R-:W-:Y:S05]  /*16e0*/  @P0 BRA `(.L_x_6) ;  /* 0x0000000000940947 */ /* 0x000fea0003800000 */
[----:B------:R-:W-:Y:S01]  /*16f0*/  DFMA R26, R36, -R26, R32 ;  /* 0x8000001a241a722b */ /* 0x000fe20000000020 */
[----:B------:R-:W-:-:S09]  /*1700*/  IMAD.MOV.U32 R30, RZ, RZ, RZ ;  /* 0x000000ffff1e7224 */ /* 0x000fd200078e00ff */
[C---:B------:R-:W-:Y:S02]  /*1710*/  FSETP.NEU.AND P0, PT, R27.reuse, RZ, PT ;  /* 0x000000ff1b00720b */ /* 0x040fe40003f0d000 */
[----:B------:R-:W-:-:S04]  /*1720*/  LOP3.LUT R29, R27, 0x80000000, R29, 0x48, !PT ;  /* 0x800000001b1d7812 */ /* 0x000fc800078e481d */
[----:B------:R-:W-:-:S07]  /*1730*/  LOP3.LUT R31, R29, R31, RZ, 0xfc, !PT ;  /* 0x0000001f1d1f7212 */ /* 0x000fce00078efcff */
[----:B------:R-:W-:Y:S05]  /*1740*/  @!P0 BRA `(.L_x_6) ;  /* 0x00000000007c8947 */ /* 0x000fea0003800000 */
[----:B------:R-:W-:Y:S01]  /*1750*/  IMAD.MOV R27, RZ, RZ, -R5 ;  /* 0x000000ffff1b7224 */ /* 0x000fe200078e0a05 */
[----:B------:R-:W-:Y:S01]  /*1760*/  DMUL.RP R30, R36, R30 ;  /* 0x0000001e241e7228 */ /* 0x000fe20000008000 */
[----:B------:R-:W-:Y:S01]  /*1770*/  IMAD.MOV.U32 R26, RZ, RZ, RZ ;  /* 0x000000ffff1a7224 */ /* 0x000fe200078e00ff */
[----:B------:R-:W-:-:S05]  /*1780*/  IADD3 R5, PT, PT, -R5, -0x43300000, RZ ;  /* 0xbcd0000005057810 */ /* 0x000fca0007ffe1ff */
[----:B------:R-:W-:-:S03]  /*1790*/  DFMA R26, R34, -R26, R36 ;  /* 0x8000001a221a722b */ /* 0x000fc60000000024 */
[----:B------:R-:W-:-:S07]  /*17a0*/  LOP3.LUT R29, R31, R29, RZ, 0x3c, !PT ;  /* 0x0000001d1f1d7212 */ /* 0x000fce00078e3cff */
[----:B------:R-:W-:-:S04]  /*17b0*/  FSETP.NEU.AND P0, PT, |R27|, R5, PT ;  /* 0x000000051b00720b */ /* 0x000fc80003f0d200 */
[----:B------:R-:W-:Y:S02]  /*17c0*/  FSEL R34, R30, R34, !P0 ;  /* 0x000000221e227208 */ /* 0x000fe40004000000 */
[----:B------:R-:W-:Y:S01]  /*17d0*/  FSEL R35, R29, R35, !P0 ;  /* 0x000000231d237208 */ /* 0x000fe20004000000 */
[----:B------:R-:W-:Y:S06]  /*17e0*/  BRA `(.L_x_6) ;  /* 0x0000000000547947 */ /* 0x000fec0003800000 */
.L_x_5:
[----:B------:R-:W-:-:S14]  /*17f0*/  DSETP.NAN.AND P0, PT, R30, R30, PT ;  /* 0x0000001e1e00722a */ /* 0x000fdc0003f08000 */
[----:B------:R-:W-:Y:S05]  /*1800*/  @P0 BRA `(.L_x_7) ;  /* 0x0000000000440947 */ /* 0x000fea0003800000 */
[----:B------:R-:W-:-:S14]  /*1810*/  DSETP.NAN.AND P0, PT, R28, R28, PT ;  /* 0x0000001c1c00722a */ /* 0x000fdc0003f08000 */
[----:B------:R-:W-:Y:S05]  /*1820*/  @P0 BRA `(.L_x_8) ;  /* 0x0000000000300947 */ /* 0x000fea0003800000 */
[----:B------:R-:W-:Y:S01]  /*1830*/  ISETP.NE.AND P0, PT, R41, R40, PT ;  /* 0x000000282900720c */ /* 0x000fe20003f05270 */
[----:B------:R-:W-:Y:S02]  /*1840*/  IMAD.MOV.U32 R34, RZ, RZ, 0x0 ;  /* 0x00000000ff227424 */ /* 0x000fe400078e00ff */
[----:B------:R-:W-:-:S10]  /*1850*/  IMAD.MOV.U32 R35, RZ, RZ, -0x80000 ;  /* 0xfff80000ff237424 */ /* 0x000fd400078e00ff */
[----:B------:R-:W-:Y:S05]  /*1860*/  @!P0 BRA `(.L_x_6) ;  /* 0x0000000000348947 */ /* 0x000fea0003800000 */
[----:B------:R-:W-:Y:S02]  /*1870*/  ISETP.NE.AND P0, PT, R41, 0x7ff00000, PT ;  /* 0x7ff000002900780c */ /* 0x000fe40003f05270 */
[----:B------:R-:W-:Y:S02]  /*1880*/  LOP3.LUT R35, R31, 0x80000000, R29, 0x48, !PT ;  /* 0x800000001f237812 */ /* 0x000fe400078e481d */
[----:B------:R-:W-:-:S13]  /*1890*/  ISETP.EQ.OR P0, PT, R40, RZ, !P0 ;  /* 0x000000ff2800720c */ /* 0x000fda0004702670 */
[----:B------:R-:W-:Y:S01]  /*18a0*/  @P0 LOP3.LUT R5, R35, 0x7ff00000, RZ, 0xfc, !PT ;  /* 0x7ff0000023050812 */ /* 0x000fe200078efcff */
[----:B------:R-:W-:Y:S02]  /*18b0*/  @!P0 IMAD.MOV.U32 R34, RZ, RZ, RZ ;  /* 0x000000ffff228224 */ /* 0x000fe400078e00ff */
[----:B------:R-:W-:Y:S02]  /*18c0*/  @P0 IMAD.MOV.U32 R34, RZ, RZ, RZ ;  /* 0x000000ffff220224 */ /* 0x000fe400078e00ff */
[----:B------:R-:W-:Y:S01]  /*18d0*/  @P0 IMAD.MOV.U32 R35, RZ, RZ, R5 ;  /* 0x000000ffff230224 */ /* 0x000fe200078e0005 */
[----:B------:R-:W-:Y:S06]  /*18e0*/  BRA `(.L_x_6) ;  /* 0x0000000000147947 */ /* 0x000fec0003800000 */
.L_x_8:
[----:B------:R-:W-:Y:S01]  /*18f0*/  LOP3.LUT R35, R29, 0x80000, RZ, 0xfc, !PT ;  /* 0x000800001d237812 */ /* 0x000fe200078efcff */
[----:B------:R-:W-:Y:S01]  /*1900*/  IMAD.MOV.U32 R34, RZ, RZ, R28 ;  /* 0x000000ffff227224 */ /* 0x000fe200078e001c */
[----:B------:R-:W-:Y:S06]  /*1910*/  BRA `(.L_x_6) ;  /* 0x0000000000087947 */ /* 0x000fec0003800000 */
.L_x_7:
[----:B------:R-:W-:Y:S01]  /*1920*/  LOP3.LUT R35, R31, 0x80000, RZ, 0xfc, !PT ;  /* 0x000800001f237812 */ /* 0x000fe200078efcff */
[----:B------:R-:W-:-:S07]  /*1930*/  IMAD.MOV.U32 R34, RZ, RZ, R30 ;  /* 0x000000ffff227224 */ /* 0x000fce00078e001e */
.L_x_6:
[----:B------:R-:W-:Y:S05]  /*1940*/  BSYNC.RECONVERGENT B1 ;  /* 0x0000000000017941 */ /* 0x000fea0003800200 */
.L_x_4:
[----:B------:R-:W-:-:S04]  /*1950*/  IMAD.MOV.U32 R25, RZ, RZ, 0x0 ;  /* 0x00000000ff197424 */ /* 0x000fc800078e00ff */
[----:B------:R-:W-:Y:S05]  /*1960*/  RET.REL.NODEC R24 `(_Z19GDFTgen_grid_kernelPdS_S_S_ii) ;  /* 0xffffffe418a47950 */ /* 0x000fea0003c3ffff */
.L_x_9:
[----:B------:R-:W-:-:S00]  /*1970*/  BRA `(.L_x_9) ;  /* 0xfffffffc00fc7947 */ /* 0x000fc0000383ffff */
[----:B------:R-:W-:-:S00]  /*1980*/  NOP ;  /* 0x0000000000007918 */ /* 0x000fc00000000000 */
[----:B------:R-:W-:-:S00]  /*1990*/  NOP ;  /* 0x0000000000007918 */ /* 0x000fc00000000000 */
[----:B------:R-:W-:-:S00]  /*19a0*/  NOP ;  /* 0x0000000000007918 */ /* 0x000fc00000000000 */
[----:B------:R-:W-:-:S00]  /*19b0*/  NOP ;  /* 0x0000000000007918 */ /* 0x000fc00000000000 */
[----:B------:R-:W-:-:S00]  /*19c0*/  NOP ;  /* 0x0000000000007918 */ /* 0x000fc00000000000 */
[----:B------:R-:W-:-:S00]  /*19d0*/  NOP ;  /* 0x0000000000007918 */ /* 0x000fc00000000000 */
[----:B------:R-:W-:-:S00]  /*19e0*/  NOP ;  /* 0x0000000000007918 */ /* 0x000fc00000000000 */
[----:B------:R-:W-:-:S00]  /*19f0*/  NOP ;  /* 0x0000000000007918 */ /* 0x000fc00000000000 */
.L_x_10:


//--------------------- .nv.shared.reserved.0     --------------------------
	.section	.nv.shared.reserved.0,"aw",@nobits
	.weak		__nv_reservedSMEM_offset_0_alias
	.size		__nv_reservedSMEM_offset_0_alias, 0, 64
	.other		__nv_reservedSMEM_offset_0_alias,@"STO_CUDA_RESERVED_SHARED STV_DEFAULT"
__nv_reservedSMEM_offset_0_alias:
	.zero		0
	.zero		64


//--------------------- .nv.constant0._Z19GDFTgen_grid_kernelPdS_S_S_ii --------------------------
	.section	.nv.constant0._Z19GDFTgen_grid_kernelPdS_S_S_ii,"a",@progbits
	.sectionflags	@""
	.align	4
.nv.constant0._Z19GDFTgen_grid_kernelPdS_S_S_ii:
	.zero		936


//--------------------- SYMBOLS --------------------------

	.type		.nv.reservedSmem.offset0,@object
	.size		.nv.reservedSmem.offset0,0x4
